//
// Generated by NVIDIA NVVM Compiler
//
// Compiler Build ID: CL-36424714
// Cuda compilation tools, release 13.0, V13.0.88
// Based on NVVM 20.0.0
//

.version 9.0
.target sm_100
.address_size 64

	// .globl	draft_kernel

.visible .entry draft_kernel(
	.param .u64 .ptr .align 1 draft_kernel_param_0,
	.param .u32 draft_kernel_param_1,
	.param .u32 draft_kernel_param_2,
	.param .u32 draft_kernel_param_3,
	.param .u32 draft_kernel_param_4,
	.param .u32 draft_kernel_param_5,
	.param .u64 .ptr .align 1 draft_kernel_param_6,
	.param .u32 draft_kernel_param_7,
	.param .u32 draft_kernel_param_8,
	.param .u32 draft_kernel_param_9
)
{
	.reg .pred 	%p<23>;
	.reg .b32 	%r<132>;
	.reg .b32 	%f<121>;
	.reg .b64 	%rd<37>;

	ld.param.u64 	%rd2, [draft_kernel_param_0];
	ld.param.u32 	%r60, [draft_kernel_param_1];
	ld.param.u32 	%r53, [draft_kernel_param_2];
	ld.param.u32 	%r54, [draft_kernel_param_3];
	ld.param.u32 	%r55, [draft_kernel_param_4];
	ld.param.u32 	%r56, [draft_kernel_param_5];
	ld.param.u64 	%rd3, [draft_kernel_param_6];
	ld.param.u32 	%r57, [draft_kernel_param_7];
	ld.param.u32 	%r58, [draft_kernel_param_8];
	ld.param.u32 	%r59, [draft_kernel_param_9];
	cvta.to.global.u64 	%rd1, %rd3;
	mov.u32 	%r1, %ntid.x;
	mov.u32 	%r2, %ctaid.x;
	mov.u32 	%r3, %tid.x;
	mad.lo.s32 	%r4, %r1, %r2, %r3;
	setp.ge.s32 	%p1, %r4, %r60;
	@%p1 bra 	$L__BB0_29;
	setp.lt.s32 	%p2, %r55, 1;
	@%p2 bra 	$L__BB0_10;
	and.b32  	%r5, %r55, 3;
	setp.lt.u32 	%p3, %r55, 4;
	mov.f32 	%f112, 0f3DFCB924;
	mov.f32 	%f111, 0f3F7FF972;
	mov.f32 	%f110, 0f3F800347;
	@%p3 bra 	$L__BB0_5;
	and.b32  	%r61, %r55, 2147483644;
	neg.s32 	%r117, %r61;
	mov.f32 	%f112, 0f3DFCB924;
	mov.f32 	%f111, 0f3F7FF972;
	mov.f32 	%f110, 0f3F800347;
$L__BB0_4:
	.pragma "nounroll";
	fma.rn.f32 	%f41, %f110, %f111, %f112;
	fma.rn.f32 	%f42, %f111, %f112, %f41;
	fma.rn.f32 	%f43, %f112, %f41, %f42;
	fma.rn.f32 	%f44, %f41, %f42, %f43;
	fma.rn.f32 	%f45, %f42, %f43, %f44;
	fma.rn.f32 	%f46, %f43, %f44, %f45;
	fma.rn.f32 	%f47, %f44, %f45, %f46;
	fma.rn.f32 	%f48, %f45, %f46, %f47;
	fma.rn.f32 	%f49, %f46, %f47, %f48;
	fma.rn.f32 	%f110, %f47, %f48, %f49;
	fma.rn.f32 	%f111, %f48, %f49, %f110;
	fma.rn.f32 	%f112, %f49, %f110, %f111;
	add.s32 	%r117, %r117, 4;
	setp.ne.s32 	%p4, %r117, 0;
	@%p4 bra 	$L__BB0_4;
$L__BB0_5:
	setp.eq.s32 	%p5, %r5, 0;
	@%p5 bra 	$L__BB0_8;
	neg.s32 	%r118, %r5;
$L__BB0_7:
	.pragma "nounroll";
	fma.rn.f32 	%f110, %f110, %f111, %f112;
	fma.rn.f32 	%f111, %f111, %f112, %f110;
	fma.rn.f32 	%f112, %f112, %f110, %f111;
	add.s32 	%r118, %r118, 1;
	setp.ne.s32 	%p6, %r118, 0;
	@%p6 bra 	$L__BB0_7;
$L__BB0_8:
	add.f32 	%f50, %f111, %f110;
	add.f32 	%f51, %f112, %f50;
	setp.neu.f32 	%p7, %f51, 0f00000000;
	@%p7 bra 	$L__BB0_10;
	// begin inline asm
	// end inline asm
$L__BB0_10:
	setp.eq.s64 	%p8, %rd3, 0;
	setp.lt.s32 	%p9, %r57, 1;
	or.pred  	%p10, %p8, %p9;
	@%p10 bra 	$L__BB0_25;
	mov.u32 	%r12, %nctaid.x;
	mul.lo.s32 	%r13, %r1, %r12;
	setp.lt.s32 	%p11, %r56, 1;
	@%p11 bra 	$L__BB0_25;
	and.b32  	%r14, %r56, 7;
	setp.lt.u32 	%p12, %r56, 8;
	mov.f32 	%f120, 0f00000000;
	mov.b32 	%r129, 0;
	@%p12 bra 	$L__BB0_15;
	and.b32  	%r129, %r56, 2147483640;
	neg.s32 	%r127, %r129;
	add.s32 	%r63, %r12, %r2;
	mad.lo.s32 	%r126, %r1, %r63, %r3;
	shl.b32 	%r18, %r13, 3;
	shl.b32 	%r64, %r12, 1;
	add.s32 	%r65, %r2, %r64;
	mad.lo.s32 	%r125, %r1, %r65, %r3;
	mad.lo.s32 	%r66, %r12, 3, %r2;
	mad.lo.s32 	%r124, %r1, %r66, %r3;
	shl.b32 	%r67, %r12, 2;
	add.s32 	%r68, %r2, %r67;
	mad.lo.s32 	%r123, %r1, %r68, %r3;
	mad.lo.s32 	%r69, %r12, 5, %r2;
	mad.lo.s32 	%r122, %r1, %r69, %r3;
	mad.lo.s32 	%r70, %r12, 6, %r2;
	mad.lo.s32 	%r121, %r1, %r70, %r3;
	mad.lo.s32 	%r71, %r12, 7, %r2;
	mad.lo.s32 	%r120, %r1, %r71, %r3;
	mov.f32 	%f120, 0f00000000;
	mov.u32 	%r119, %r4;
$L__BB0_14:
	.pragma "nounroll";
	rem.s32 	%r72, %r119, %r57;
	mul.wide.s32 	%rd4, %r72, 4;
	add.s64 	%rd5, %rd1, %rd4;
	ld.global.f32 	%f55, [%rd5];
	add.f32 	%f56, %f120, 0f3DFCB924;
	fma.rn.f32 	%f57, %f55, 0f3F800347, %f56;
	st.global.f32 	[%rd5], %f57;
	rem.s32 	%r73, %r126, %r57;
	mul.wide.s32 	%rd6, %r73, 4;
	add.s64 	%rd7, %rd1, %rd6;
	ld.global.f32 	%f58, [%rd7];
	add.f32 	%f59, %f57, 0f3DFCB924;
	fma.rn.f32 	%f60, %f58, 0f3F800347, %f59;
	st.global.f32 	[%rd7], %f60;
	rem.s32 	%r74, %r125, %r57;
	mul.wide.s32 	%rd8, %r74, 4;
	add.s64 	%rd9, %rd1, %rd8;
	ld.global.f32 	%f61, [%rd9];
	add.f32 	%f62, %f60, 0f3DFCB924;
	fma.rn.f32 	%f63, %f61, 0f3F800347, %f62;
	st.global.f32 	[%rd9], %f63;
	rem.s32 	%r75, %r124, %r57;
	mul.wide.s32 	%rd10, %r75, 4;
	add.s64 	%rd11, %rd1, %rd10;
	ld.global.f32 	%f64, [%rd11];
	add.f32 	%f65, %f63, 0f3DFCB924;
	fma.rn.f32 	%f66, %f64, 0f3F800347, %f65;
	st.global.f32 	[%rd11], %f66;
	rem.s32 	%r76, %r123, %r57;
	mul.wide.s32 	%rd12, %r76, 4;
	add.s64 	%rd13, %rd1, %rd12;
	ld.global.f32 	%f67, [%rd13];
	add.f32 	%f68, %f66, 0f3DFCB924;
	fma.rn.f32 	%f69, %f67, 0f3F800347, %f68;
	st.global.f32 	[%rd13], %f69;
	rem.s32 	%r77, %r122, %r57;
	mul.wide.s32 	%rd14, %r77, 4;
	add.s64 	%rd15, %rd1, %rd14;
	ld.global.f32 	%f70, [%rd15];
	add.f32 	%f71, %f69, 0f3DFCB924;
	fma.rn.f32 	%f72, %f70, 0f3F800347, %f71;
	st.global.f32 	[%rd15], %f72;
	rem.s32 	%r78, %r121, %r57;
	mul.wide.s32 	%rd16, %r78, 4;
	add.s64 	%rd17, %rd1, %rd16;
	ld.global.f32 	%f73, [%rd17];
	add.f32 	%f74, %f72, 0f3DFCB924;
	fma.rn.f32 	%f75, %f73, 0f3F800347, %f74;
	st.global.f32 	[%rd17], %f75;
	rem.s32 	%r79, %r120, %r57;
	mul.wide.s32 	%rd18, %r79, 4;
	add.s64 	%rd19, %rd1, %rd18;
	ld.global.f32 	%f76, [%rd19];
	add.f32 	%f77, %f75, 0f3DFCB924;
	fma.rn.f32 	%f120, %f76, 0f3F800347, %f77;
	st.global.f32 	[%rd19], %f120;
	add.s32 	%r127, %r127, 8;
	add.s32 	%r126, %r126, %r18;
	add.s32 	%r125, %r125, %r18;
	add.s32 	%r124, %r124, %r18;
	add.s32 	%r123, %r123, %r18;
	add.s32 	%r122, %r122, %r18;
	add.s32 	%r121, %r121, %r18;
	add.s32 	%r120, %r120, %r18;
	add.s32 	%r119, %r119, %r18;
	setp.ne.s32 	%p13, %r127, 0;
	@%p13 bra 	$L__BB0_14;
$L__BB0_15:
	setp.eq.s32 	%p14, %r14, 0;
	@%p14 bra 	$L__BB0_23;
	and.b32  	%r44, %r56, 3;
	setp.lt.u32 	%p15, %r14, 4;
	@%p15 bra 	$L__BB0_18;
	mad.lo.s32 	%r80, %r13, %r129, %r4;
	rem.s32 	%r81, %r80, %r57;
	mul.wide.s32 	%rd20, %r81, 4;
	add.s64 	%rd21, %rd1, %rd20;
	ld.global.f32 	%f79, [%rd21];
	add.f32 	%f80, %f120, 0f3DFCB924;
	fma.rn.f32 	%f81, %f79, 0f3F800347, %f80;
	st.global.f32 	[%rd21], %f81;
	add.s32 	%r82, %r80, %r13;
	rem.s32 	%r83, %r82, %r57;
	mul.wide.s32 	%rd22, %r83, 4;
	add.s64 	%rd23, %rd1, %rd22;
	ld.global.f32 	%f82, [%rd23];
	add.f32 	%f83, %f81, 0f3DFCB924;
	fma.rn.f32 	%f84, %f82, 0f3F800347, %f83;
	st.global.f32 	[%rd23], %f84;
	add.s32 	%r84, %r82, %r13;
	rem.s32 	%r85, %r84, %r57;
	mul.wide.s32 	%rd24, %r85, 4;
	add.s64 	%rd25, %rd1, %rd24;
	ld.global.f32 	%f85, [%rd25];
	add.f32 	%f86, %f84, 0f3DFCB924;
	fma.rn.f32 	%f87, %f85, 0f3F800347, %f86;
	st.global.f32 	[%rd25], %f87;
	add.s32 	%r86, %r84, %r13;
	rem.s32 	%r87, %r86, %r57;
	mul.wide.s32 	%rd26, %r87, 4;
	add.s64 	%rd27, %rd1, %rd26;
	ld.global.f32 	%f88, [%rd27];
	add.f32 	%f89, %f87, 0f3DFCB924;
	fma.rn.f32 	%f120, %f88, 0f3F800347, %f89;
	st.global.f32 	[%rd27], %f120;
	add.s32 	%r129, %r129, 4;
$L__BB0_18:
	setp.eq.s32 	%p16, %r44, 0;
	@%p16 bra 	$L__BB0_23;
	setp.eq.s32 	%p17, %r44, 1;
	@%p17 bra 	$L__BB0_21;
	mad.lo.s32 	%r88, %r13, %r129, %r4;
	rem.s32 	%r89, %r88, %r57;
	mul.wide.s32 	%rd28, %r89, 4;
	add.s64 	%rd29, %rd1, %rd28;
	ld.global.f32 	%f91, [%rd29];
	add.f32 	%f92, %f120, 0f3DFCB924;
	fma.rn.f32 	%f93, %f91, 0f3F800347, %f92;
	st.global.f32 	[%rd29], %f93;
	add.s32 	%r90, %r88, %r13;
	rem.s32 	%r91, %r90, %r57;
	mul.wide.s32 	%rd30, %r91, 4;
	add.s64 	%rd31, %rd1, %rd30;
	ld.global.f32 	%f94, [%rd31];
	add.f32 	%f95, %f93, 0f3DFCB924;
	fma.rn.f32 	%f120, %f94, 0f3F800347, %f95;
	st.global.f32 	[%rd31], %f120;
	add.s32 	%r129, %r129, 2;
$L__BB0_21:
	and.b32  	%r92, %r56, 1;
	setp.eq.b32 	%p18, %r92, 1;
	not.pred 	%p19, %p18;
	@%p19 bra 	$L__BB0_23;
	mad.lo.s32 	%r93, %r13, %r129, %r4;
	rem.s32 	%r94, %r93, %r57;
	mul.wide.s32 	%rd32, %r94, 4;
	add.s64 	%rd33, %rd1, %rd32;
	ld.global.f32 	%f96, [%rd33];
	add.f32 	%f97, %f120, 0f3DFCB924;
	fma.rn.f32 	%f120, %f96, 0f3F800347, %f97;
	st.global.f32 	[%rd33], %f120;
$L__BB0_23:
	setp.neu.f32 	%p20, %f120, 0f47F12000;
	@%p20 bra 	$L__BB0_25;
	// begin inline asm
	// end inline asm
$L__BB0_25:
	add.s32 	%r49, %r53, %r4;
	mad.lo.s32 	%r95, %r49, 1103515245, 12345;
	rem.u32 	%r131, %r95, %r54;
	setp.lt.s32 	%p21, %r59, 1;
	@%p21 bra 	$L__BB0_28;
	mad.lo.s32 	%r96, %r49, 747796405, -1403630843;
	xor.b32  	%r97, %r58, %r96;
	shr.u32 	%r98, %r97, 17;
	xor.b32  	%r99, %r98, %r97;
	mul.lo.s32 	%r100, %r99, -312814405;
	shr.u32 	%r101, %r100, 11;
	xor.b32  	%r102, %r101, %r100;
	mul.lo.s32 	%r103, %r102, -1404298415;
	shr.u32 	%r104, %r103, 15;
	xor.b32  	%r105, %r104, %r103;
	mul.lo.s32 	%r106, %r105, 830770091;
	shr.u32 	%r107, %r106, 14;
	xor.b32  	%r108, %r107, %r106;
	abs.s32 	%r109, %r108;
	mul.hi.s32 	%r110, %r109, 1125899907;
	shr.u32 	%r111, %r110, 31;
	shr.s32 	%r112, %r110, 18;
	add.s32 	%r113, %r112, %r111;
	mul.lo.s32 	%r114, %r113, 1000000;
	sub.s32 	%r115, %r109, %r114;
	setp.ge.s32 	%p22, %r115, %r59;
	@%p22 bra 	$L__BB0_28;
	add.s32 	%r116, %r131, 1;
	rem.s32 	%r131, %r116, %r54;
$L__BB0_28:
	cvta.to.global.u64 	%rd34, %rd2;
	mul.wide.s32 	%rd35, %r4, 4;
	add.s64 	%rd36, %rd34, %rd35;
	st.global.u32 	[%rd36], %r131;
$L__BB0_29:
	ret;

}
	// .globl	verify_kernel
.visible .entry verify_kernel(
	.param .u64 .ptr .align 1 verify_kernel_param_0,
	.param .u64 .ptr .align 1 verify_kernel_param_1,
	.param .u32 verify_kernel_param_2,
	.param .u32 verify_kernel_param_3,
	.param .u32 verify_kernel_param_4,
	.param .u32 verify_kernel_param_5,
	.param .u32 verify_kernel_param_6,
	.param .u64 .ptr .align 1 verify_kernel_param_7,
	.param .u32 verify_kernel_param_8
)
{
	.reg .pred 	%p<24>;
	.reg .b32 	%r<92>;
	.reg .b32 	%f<121>;
	.reg .b64 	%rd<39>;

	ld.param.u64 	%rd3, [verify_kernel_param_0];
	ld.param.u64 	%rd4, [verify_kernel_param_1];
	ld.param.u32 	%r31, [verify_kernel_param_2];
	ld.param.u32 	%r32, [verify_kernel_param_3];
	ld.param.u32 	%r33, [verify_kernel_param_4];
	ld.param.u32 	%r34, [verify_kernel_param_5];
	ld.param.u32 	%r35, [verify_kernel_param_6];
	ld.param.u64 	%rd5, [verify_kernel_param_7];
	ld.param.u32 	%r36, [verify_kernel_param_8];
	cvta.to.global.u64 	%rd1, %rd5;
	mov.u32 	%r1, %tid.x;
	mov.u32 	%r2, %ctaid.x;
	or.b32  	%r37, %r1, %r2;
	setp.ne.s32 	%p1, %r37, 0;
	@%p1 bra 	$L__BB1_30;
	setp.lt.s32 	%p2, %r34, 1;
	@%p2 bra 	$L__BB1_10;
	and.b32  	%r3, %r34, 3;
	setp.lt.u32 	%p3, %r34, 4;
	mov.f32 	%f112, 0f3DFCB924;
	mov.f32 	%f111, 0f3F7FF972;
	mov.f32 	%f110, 0f3F800347;
	@%p3 bra 	$L__BB1_5;
	and.b32  	%r38, %r34, 2147483644;
	neg.s32 	%r83, %r38;
	mov.f32 	%f112, 0f3DFCB924;
	mov.f32 	%f111, 0f3F7FF972;
	mov.f32 	%f110, 0f3F800347;
$L__BB1_4:
	.pragma "nounroll";
	fma.rn.f32 	%f41, %f110, %f111, %f112;
	fma.rn.f32 	%f42, %f111, %f112, %f41;
	fma.rn.f32 	%f43, %f112, %f41, %f42;
	fma.rn.f32 	%f44, %f41, %f42, %f43;
	fma.rn.f32 	%f45, %f42, %f43, %f44;
	fma.rn.f32 	%f46, %f43, %f44, %f45;
	fma.rn.f32 	%f47, %f44, %f45, %f46;
	fma.rn.f32 	%f48, %f45, %f46, %f47;
	fma.rn.f32 	%f49, %f46, %f47, %f48;
	fma.rn.f32 	%f110, %f47, %f48, %f49;
	fma.rn.f32 	%f111, %f48, %f49, %f110;
	fma.rn.f32 	%f112, %f49, %f110, %f111;
	add.s32 	%r83, %r83, 4;
	setp.ne.s32 	%p4, %r83, 0;
	@%p4 bra 	$L__BB1_4;
$L__BB1_5:
	setp.eq.s32 	%p5, %r3, 0;
	@%p5 bra 	$L__BB1_8;
	neg.s32 	%r84, %r3;
$L__BB1_7:
	.pragma "nounroll";
	fma.rn.f32 	%f110, %f110, %f111, %f112;
	fma.rn.f32 	%f111, %f111, %f112, %f110;
	fma.rn.f32 	%f112, %f112, %f110, %f111;
	add.s32 	%r84, %r84, 1;
	setp.ne.s32 	%p6, %r84, 0;
	@%p6 bra 	$L__BB1_7;
$L__BB1_8:
	add.f32 	%f50, %f111, %f110;
	add.f32 	%f51, %f112, %f50;
	setp.neu.f32 	%p7, %f51, 0f00000000;
	@%p7 bra 	$L__BB1_10;
	// begin inline asm
	// end inline asm
$L__BB1_10:
	setp.eq.s64 	%p8, %rd5, 0;
	setp.lt.s32 	%p9, %r36, 1;
	or.pred  	%p10, %p8, %p9;
	@%p10 bra 	$L__BB1_25;
	mov.u32 	%r10, %ntid.x;
	mov.u32 	%r11, %nctaid.x;
	setp.lt.s32 	%p11, %r35, 1;
	@%p11 bra 	$L__BB1_25;
	and.b32  	%r12, %r35, 7;
	setp.lt.u32 	%p12, %r35, 8;
	mov.f32 	%f120, 0f00000000;
	mov.b32 	%r88, 0;
	@%p12 bra 	$L__BB1_15;
	and.b32  	%r88, %r35, 2147483640;
	neg.s32 	%r86, %r88;
	mad.lo.s32 	%r85, %r10, %r2, %r1;
	mul.lo.s32 	%r16, %r10, %r11;
	shl.b32 	%r17, %r16, 3;
	mov.f32 	%f120, 0f00000000;
$L__BB1_14:
	.pragma "nounroll";
	rem.s32 	%r40, %r85, %r36;
	mul.wide.s32 	%rd6, %r40, 4;
	add.s64 	%rd7, %rd1, %rd6;
	ld.global.f32 	%f55, [%rd7];
	add.f32 	%f56, %f120, 0f3DFCB924;
	fma.rn.f32 	%f57, %f55, 0f3F800347, %f56;
	st.global.f32 	[%rd7], %f57;
	add.s32 	%r41, %r16, %r85;
	rem.s32 	%r42, %r41, %r36;
	mul.wide.s32 	%rd8, %r42, 4;
	add.s64 	%rd9, %rd1, %rd8;
	ld.global.f32 	%f58, [%rd9];
	add.f32 	%f59, %f57, 0f3DFCB924;
	fma.rn.f32 	%f60, %f58, 0f3F800347, %f59;
	st.global.f32 	[%rd9], %f60;
	add.s32 	%r43, %r16, %r41;
	rem.s32 	%r44, %r43, %r36;
	mul.wide.s32 	%rd10, %r44, 4;
	add.s64 	%rd11, %rd1, %rd10;
	ld.global.f32 	%f61, [%rd11];
	add.f32 	%f62, %f60, 0f3DFCB924;
	fma.rn.f32 	%f63, %f61, 0f3F800347, %f62;
	st.global.f32 	[%rd11], %f63;
	add.s32 	%r45, %r16, %r43;
	rem.s32 	%r46, %r45, %r36;
	mul.wide.s32 	%rd12, %r46, 4;
	add.s64 	%rd13, %rd1, %rd12;
	ld.global.f32 	%f64, [%rd13];
	add.f32 	%f65, %f63, 0f3DFCB924;
	fma.rn.f32 	%f66, %f64, 0f3F800347, %f65;
	st.global.f32 	[%rd13], %f66;
	add.s32 	%r47, %r16, %r45;
	rem.s32 	%r48, %r47, %r36;
	mul.wide.s32 	%rd14, %r48, 4;
	add.s64 	%rd15, %rd1, %rd14;
	ld.global.f32 	%f67, [%rd15];
	add.f32 	%f68, %f66, 0f3DFCB924;
	fma.rn.f32 	%f69, %f67, 0f3F800347, %f68;
	st.global.f32 	[%rd15], %f69;
	add.s32 	%r49, %r16, %r47;
	rem.s32 	%r50, %r49, %r36;
	mul.wide.s32 	%rd16, %r50, 4;
	add.s64 	%rd17, %rd1, %rd16;
	ld.global.f32 	%f70, [%rd17];
	add.f32 	%f71, %f69, 0f3DFCB924;
	fma.rn.f32 	%f72, %f70, 0f3F800347, %f71;
	st.global.f32 	[%rd17], %f72;
	add.s32 	%r51, %r16, %r49;
	rem.s32 	%r52, %r51, %r36;
	mul.wide.s32 	%rd18, %r52, 4;
	add.s64 	%rd19, %rd1, %rd18;
	ld.global.f32 	%f73, [%rd19];
	add.f32 	%f74, %f72, 0f3DFCB924;
	fma.rn.f32 	%f75, %f73, 0f3F800347, %f74;
	st.global.f32 	[%rd19], %f75;
	add.s32 	%r53, %r16, %r51;
	rem.s32 	%r54, %r53, %r36;
	mul.wide.s32 	%rd20, %r54, 4;
	add.s64 	%rd21, %rd1, %rd20;
	ld.global.f32 	%f76, [%rd21];
	add.f32 	%f77, %f75, 0f3DFCB924;
	fma.rn.f32 	%f120, %f76, 0f3F800347, %f77;
	st.global.f32 	[%rd21], %f120;
	add.s32 	%r86, %r86, 8;
	add.s32 	%r85, %r85, %r17;
	setp.ne.s32 	%p13, %r86, 0;
	@%p13 bra 	$L__BB1_14;
$L__BB1_15:
	setp.eq.s32 	%p14, %r12, 0;
	@%p14 bra 	$L__BB1_23;
	and.b32  	%r23, %r35, 3;
	setp.lt.u32 	%p15, %r12, 4;
	@%p15 bra 	$L__BB1_18;
	mad.lo.s32 	%r55, %r88, %r11, %r2;
	mad.lo.s32 	%r56, %r55, %r10, %r1;
	rem.s32 	%r57, %r56, %r36;
	mul.wide.s32 	%rd22, %r57, 4;
	add.s64 	%rd23, %rd1, %rd22;
	ld.global.f32 	%f79, [%rd23];
	add.f32 	%f80, %f120, 0f3DFCB924;
	fma.rn.f32 	%f81, %f79, 0f3F800347, %f80;
	st.global.f32 	[%rd23], %f81;
	add.s32 	%r58, %r55, %r11;
	mad.lo.s32 	%r59, %r58, %r10, %r1;
	rem.s32 	%r60, %r59, %r36;
	mul.wide.s32 	%rd24, %r60, 4;
	add.s64 	%rd25, %rd1, %rd24;
	ld.global.f32 	%f82, [%rd25];
	add.f32 	%f83, %f81, 0f3DFCB924;
	fma.rn.f32 	%f84, %f82, 0f3F800347, %f83;
	st.global.f32 	[%rd25], %f84;
	add.s32 	%r61, %r58, %r11;
	mad.lo.s32 	%r62, %r61, %r10, %r1;
	rem.s32 	%r63, %r62, %r36;
	mul.wide.s32 	%rd26, %r63, 4;
	add.s64 	%rd27, %rd1, %rd26;
	ld.global.f32 	%f85, [%rd27];
	add.f32 	%f86, %f84, 0f3DFCB924;
	fma.rn.f32 	%f87, %f85, 0f3F800347, %f86;
	st.global.f32 	[%rd27], %f87;
	add.s32 	%r64, %r61, %r11;
	mad.lo.s32 	%r65, %r64, %r10, %r1;
	rem.s32 	%r66, %r65, %r36;
	mul.wide.s32 	%rd28, %r66, 4;
	add.s64 	%rd29, %rd1, %rd28;
	ld.global.f32 	%f88, [%rd29];
	add.f32 	%f89, %f87, 0f3DFCB924;
	fma.rn.f32 	%f120, %f88, 0f3F800347, %f89;
	st.global.f32 	[%rd29], %f120;
	add.s32 	%r88, %r88, 4;
$L__BB1_18:
	setp.eq.s32 	%p16, %r23, 0;
	@%p16 bra 	$L__BB1_23;
	setp.eq.s32 	%p17, %r23, 1;
	@%p17 bra 	$L__BB1_21;
	mad.lo.s32 	%r67, %r88, %r11, %r2;
	mad.lo.s32 	%r68, %r67, %r10, %r1;
	rem.s32 	%r69, %r68, %r36;
	mul.wide.s32 	%rd30, %r69, 4;
	add.s64 	%rd31, %rd1, %rd30;
	ld.global.f32 	%f91, [%rd31];
	add.f32 	%f92, %f120, 0f3DFCB924;
	fma.rn.f32 	%f93, %f91, 0f3F800347, %f92;
	st.global.f32 	[%rd31], %f93;
	add.s32 	%r70, %r67, %r11;
	mad.lo.s32 	%r71, %r70, %r10, %r1;
	rem.s32 	%r72, %r71, %r36;
	mul.wide.s32 	%rd32, %r72, 4;
	add.s64 	%rd33, %rd1, %rd32;
	ld.global.f32 	%f94, [%rd33];
	add.f32 	%f95, %f93, 0f3DFCB924;
	fma.rn.f32 	%f120, %f94, 0f3F800347, %f95;
	st.global.f32 	[%rd33], %f120;
	add.s32 	%r88, %r88, 2;
$L__BB1_21:
	and.b32  	%r73, %r35, 1;
	setp.eq.b32 	%p18, %r73, 1;
	not.pred 	%p19, %p18;
	@%p19 bra 	$L__BB1_23;
	mad.lo.s32 	%r74, %r88, %r11, %r2;
	mad.lo.s32 	%r75, %r74, %r10, %r1;
	rem.s32 	%r76, %r75, %r36;
	mul.wide.s32 	%rd34, %r76, 4;
	add.s64 	%rd35, %rd1, %rd34;
	ld.global.f32 	%f96, [%rd35];
	add.f32 	%f97, %f120, 0f3DFCB924;
	fma.rn.f32 	%f120, %f96, 0f3F800347, %f97;
	st.global.f32 	[%rd35], %f120;
$L__BB1_23:
	setp.neu.f32 	%p20, %f120, 0f47F12000;
	@%p20 bra 	$L__BB1_25;
	// begin inline asm
	// end inline asm
$L__BB1_25:
	setp.lt.s32 	%p21, %r31, 1;
	mov.b32 	%r91, 0;
	@%p21 bra 	$L__BB1_29;
	cvta.to.global.u64 	%rd2, %rd3;
	mov.b32 	%r90, 0;
$L__BB1_27:
	add.s32 	%r79, %r90, %r32;
	mad.lo.s32 	%r80, %r79, 1103515245, 12345;
	rem.u32 	%r81, %r80, %r33;
	mul.wide.u32 	%rd36, %r90, 4;
	add.s64 	%rd37, %rd2, %rd36;
	ld.global.u32 	%r82, [%rd37];
	setp.ne.s32 	%p22, %r82, %r81;
	mov.u32 	%r91, %r90;
	@%p22 bra 	$L__BB1_29;
	add.s32 	%r90, %r90, 1;
	setp.ne.s32 	%p23, %r90, %r31;
	mov.u32 	%r91, %r31;
	@%p23 bra 	$L__BB1_27;
$L__BB1_29:
	cvta.to.global.u64 	%rd38, %rd4;
	st.global.u32 	[%rd38], %r91;
$L__BB1_30:
	ret;

}
	// .globl	baseline_kernel
.visible .entry baseline_kernel(
	.param .u64 .ptr .align 1 baseline_kernel_param_0,
	.param .u32 baseline_kernel_param_1,
	.param .u32 baseline_kernel_param_2,
	.param .u32 baseline_kernel_param_3,
	.param .u32 baseline_kernel_param_4,
	.param .u64 .ptr .align 1 baseline_kernel_param_5,
	.param .u32 baseline_kernel_param_6
)
{
	.reg .pred 	%p<20>;
	.reg .b32 	%r<81>;
	.reg .b32 	%f<121>;
	.reg .b64 	%rd<35>;

	ld.param.u64 	%rd2, [baseline_kernel_param_0];
	ld.param.u32 	%r28, [baseline_kernel_param_1];
	ld.param.u32 	%r29, [baseline_kernel_param_2];
	ld.param.u32 	%r30, [baseline_kernel_param_3];
	ld.param.u32 	%r31, [baseline_kernel_param_4];
	ld.param.u64 	%rd3, [baseline_kernel_param_5];
	ld.param.u32 	%r32, [baseline_kernel_param_6];
	cvta.to.global.u64 	%rd1, %rd3;
	setp.lt.s32 	%p1, %r30, 1;
	@%p1 bra 	$L__BB2_9;
	and.b32  	%r1, %r30, 3;
	setp.lt.u32 	%p2, %r30, 4;
	mov.f32 	%f112, 0f3DFCB924;
	mov.f32 	%f111, 0f3F7FF972;
	mov.f32 	%f110, 0f3F800347;
	@%p2 bra 	$L__BB2_4;
	and.b32  	%r33, %r30, 2147483644;
	neg.s32 	%r74, %r33;
	mov.f32 	%f112, 0f3DFCB924;
	mov.f32 	%f111, 0f3F7FF972;
	mov.f32 	%f110, 0f3F800347;
$L__BB2_3:
	.pragma "nounroll";
	fma.rn.f32 	%f41, %f110, %f111, %f112;
	fma.rn.f32 	%f42, %f111, %f112, %f41;
	fma.rn.f32 	%f43, %f112, %f41, %f42;
	fma.rn.f32 	%f44, %f41, %f42, %f43;
	fma.rn.f32 	%f45, %f42, %f43, %f44;
	fma.rn.f32 	%f46, %f43, %f44, %f45;
	fma.rn.f32 	%f47, %f44, %f45, %f46;
	fma.rn.f32 	%f48, %f45, %f46, %f47;
	fma.rn.f32 	%f49, %f46, %f47, %f48;
	fma.rn.f32 	%f110, %f47, %f48, %f49;
	fma.rn.f32 	%f111, %f48, %f49, %f110;
	fma.rn.f32 	%f112, %f49, %f110, %f111;
	add.s32 	%r74, %r74, 4;
	setp.ne.s32 	%p3, %r74, 0;
	@%p3 bra 	$L__BB2_3;
$L__BB2_4:
	setp.eq.s32 	%p4, %r1, 0;
	@%p4 bra 	$L__BB2_7;
	neg.s32 	%r75, %r1;
$L__BB2_6:
	.pragma "nounroll";
	fma.rn.f32 	%f110, %f110, %f111, %f112;
	fma.rn.f32 	%f111, %f111, %f112, %f110;
	fma.rn.f32 	%f112, %f112, %f110, %f111;
	add.s32 	%r75, %r75, 1;
	setp.ne.s32 	%p5, %r75, 0;
	@%p5 bra 	$L__BB2_6;
$L__BB2_7:
	add.f32 	%f50, %f111, %f110;
	add.f32 	%f51, %f112, %f50;
	setp.neu.f32 	%p6, %f51, 0f00000000;
	@%p6 bra 	$L__BB2_9;
	// begin inline asm
	// end inline asm
$L__BB2_9:
	setp.eq.s64 	%p7, %rd3, 0;
	setp.lt.s32 	%p8, %r32, 1;
	or.pred  	%p9, %p7, %p8;
	@%p9 bra 	$L__BB2_24;
	mov.u32 	%r8, %ctaid.x;
	mov.u32 	%r9, %ntid.x;
	mov.u32 	%r10, %tid.x;
	mov.u32 	%r11, %nctaid.x;
	setp.lt.s32 	%p10, %r31, 1;
	@%p10 bra 	$L__BB2_24;
	and.b32  	%r12, %r31, 7;
	setp.lt.u32 	%p11, %r31, 8;
	mov.f32 	%f120, 0f00000000;
	mov.b32 	%r79, 0;
	@%p11 bra 	$L__BB2_14;
	and.b32  	%r79, %r31, 2147483640;
	neg.s32 	%r77, %r79;
	mad.lo.s32 	%r76, %r9, %r8, %r10;
	mul.lo.s32 	%r16, %r9, %r11;
	shl.b32 	%r17, %r16, 3;
	mov.f32 	%f120, 0f00000000;
$L__BB2_13:
	.pragma "nounroll";
	rem.s32 	%r35, %r76, %r32;
	mul.wide.s32 	%rd4, %r35, 4;
	add.s64 	%rd5, %rd1, %rd4;
	ld.global.f32 	%f55, [%rd5];
	add.f32 	%f56, %f120, 0f3DFCB924;
	fma.rn.f32 	%f57, %f55, 0f3F800347, %f56;
	st.global.f32 	[%rd5], %f57;
	add.s32 	%r36, %r16, %r76;
	rem.s32 	%r37, %r36, %r32;
	mul.wide.s32 	%rd6, %r37, 4;
	add.s64 	%rd7, %rd1, %rd6;
	ld.global.f32 	%f58, [%rd7];
	add.f32 	%f59, %f57, 0f3DFCB924;
	fma.rn.f32 	%f60, %f58, 0f3F800347, %f59;
	st.global.f32 	[%rd7], %f60;
	add.s32 	%r38, %r16, %r36;
	rem.s32 	%r39, %r38, %r32;
	mul.wide.s32 	%rd8, %r39, 4;
	add.s64 	%rd9, %rd1, %rd8;
	ld.global.f32 	%f61, [%rd9];
	add.f32 	%f62, %f60, 0f3DFCB924;
	fma.rn.f32 	%f63, %f61, 0f3F800347, %f62;
	st.global.f32 	[%rd9], %f63;
	add.s32 	%r40, %r16, %r38;
	rem.s32 	%r41, %r40, %r32;
	mul.wide.s32 	%rd10, %r41, 4;
	add.s64 	%rd11, %rd1, %rd10;
	ld.global.f32 	%f64, [%rd11];
	add.f32 	%f65, %f63, 0f3DFCB924;
	fma.rn.f32 	%f66, %f64, 0f3F800347, %f65;
	st.global.f32 	[%rd11], %f66;
	add.s32 	%r42, %r16, %r40;
	rem.s32 	%r43, %r42, %r32;
	mul.wide.s32 	%rd12, %r43, 4;
	add.s64 	%rd13, %rd1, %rd12;
	ld.global.f32 	%f67, [%rd13];
	add.f32 	%f68, %f66, 0f3DFCB924;
	fma.rn.f32 	%f69, %f67, 0f3F800347, %f68;
	st.global.f32 	[%rd13], %f69;
	add.s32 	%r44, %r16, %r42;
	rem.s32 	%r45, %r44, %r32;
	mul.wide.s32 	%rd14, %r45, 4;
	add.s64 	%rd15, %rd1, %rd14;
	ld.global.f32 	%f70, [%rd15];
	add.f32 	%f71, %f69, 0f3DFCB924;
	fma.rn.f32 	%f72, %f70, 0f3F800347, %f71;
	st.global.f32 	[%rd15], %f72;
	add.s32 	%r46, %r16, %r44;
	rem.s32 	%r47, %r46, %r32;
	mul.wide.s32 	%rd16, %r47, 4;
	add.s64 	%rd17, %rd1, %rd16;
	ld.global.f32 	%f73, [%rd17];
	add.f32 	%f74, %f72, 0f3DFCB924;
	fma.rn.f32 	%f75, %f73, 0f3F800347, %f74;
	st.global.f32 	[%rd17], %f75;
	add.s32 	%r48, %r16, %r46;
	rem.s32 	%r49, %r48, %r32;
	mul.wide.s32 	%rd18, %r49, 4;
	add.s64 	%rd19, %rd1, %rd18;
	ld.global.f32 	%f76, [%rd19];
	add.f32 	%f77, %f75, 0f3DFCB924;
	fma.rn.f32 	%f120, %f76, 0f3F800347, %f77;
	st.global.f32 	[%rd19], %f120;
	add.s32 	%r77, %r77, 8;
	add.s32 	%r76, %r76, %r17;
	setp.ne.s32 	%p12, %r77, 0;
	@%p12 bra 	$L__BB2_13;
$L__BB2_14:
	setp.eq.s32 	%p13, %r12, 0;
	@%p13 bra 	$L__BB2_22;
	and.b32  	%r23, %r31, 3;
	setp.lt.u32 	%p14, %r12, 4;
	@%p14 bra 	$L__BB2_17;
	mad.lo.s32 	%r50, %r79, %r11, %r8;
	mad.lo.s32 	%r51, %r50, %r9, %r10;
	rem.s32 	%r52, %r51, %r32;
	mul.wide.s32 	%rd20, %r52, 4;
	add.s64 	%rd21, %rd1, %rd20;
	ld.global.f32 	%f79, [%rd21];
	add.f32 	%f80, %f120, 0f3DFCB924;
	fma.rn.f32 	%f81, %f79, 0f3F800347, %f80;
	st.global.f32 	[%rd21], %f81;
	add.s32 	%r53, %r50, %r11;
	mad.lo.s32 	%r54, %r53, %r9, %r10;
	rem.s32 	%r55, %r54, %r32;
	mul.wide.s32 	%rd22, %r55, 4;
	add.s64 	%rd23, %rd1, %rd22;
	ld.global.f32 	%f82, [%rd23];
	add.f32 	%f83, %f81, 0f3DFCB924;
	fma.rn.f32 	%f84, %f82, 0f3F800347, %f83;
	st.global.f32 	[%rd23], %f84;
	add.s32 	%r56, %r53, %r11;
	mad.lo.s32 	%r57, %r56, %r9, %r10;
	rem.s32 	%r58, %r57, %r32;
	mul.wide.s32 	%rd24, %r58, 4;
	add.s64 	%rd25, %rd1, %rd24;
	ld.global.f32 	%f85, [%rd25];
	add.f32 	%f86, %f84, 0f3DFCB924;
	fma.rn.f32 	%f87, %f85, 0f3F800347, %f86;
	st.global.f32 	[%rd25], %f87;
	add.s32 	%r59, %r56, %r11;
	mad.lo.s32 	%r60, %r59, %r9, %r10;
	rem.s32 	%r61, %r60, %r32;
	mul.wide.s32 	%rd26, %r61, 4;
	add.s64 	%rd27, %rd1, %rd26;
	ld.global.f32 	%f88, [%rd27];
	add.f32 	%f89, %f87, 0f3DFCB924;
	fma.rn.f32 	%f120, %f88, 0f3F800347, %f89;
	st.global.f32 	[%rd27], %f120;
	add.s32 	%r79, %r79, 4;
$L__BB2_17:
	setp.eq.s32 	%p15, %r23, 0;
	@%p15 bra 	$L__BB2_22;
	setp.eq.s32 	%p16, %r23, 1;
	@%p16 bra 	$L__BB2_20;
	mad.lo.s32 	%r62, %r79, %r11, %r8;
	mad.lo.s32 	%r63, %r62, %r9, %r10;
	rem.s32 	%r64, %r63, %r32;
	mul.wide.s32 	%rd28, %r64, 4;
	add.s64 	%rd29, %rd1, %rd28;
	ld.global.f32 	%f91, [%rd29];
	add.f32 	%f92, %f120, 0f3DFCB924;
	fma.rn.f32 	%f93, %f91, 0f3F800347, %f92;
	st.global.f32 	[%rd29], %f93;
	add.s32 	%r65, %r62, %r11;
	mad.lo.s32 	%r66, %r65, %r9, %r10;
	rem.s32 	%r67, %r66, %r32;
	mul.wide.s32 	%rd30, %r67, 4;
	add.s64 	%rd31, %rd1, %rd30;
	ld.global.f32 	%f94, [%rd31];
	add.f32 	%f95, %f93, 0f3DFCB924;
	fma.rn.f32 	%f120, %f94, 0f3F800347, %f95;
	st.global.f32 	[%rd31], %f120;
	add.s32 	%r79, %r79, 2;
$L__BB2_20:
	and.b32  	%r68, %r31, 1;
	setp.eq.b32 	%p17, %r68, 1;
	not.pred 	%p18, %p17;
	@%p18 bra 	$L__BB2_22;
	mad.lo.s32 	%r69, %r79, %r11, %r8;
	mad.lo.s32 	%r70, %r69, %r9, %r10;
	rem.s32 	%r71, %r70, %r32;
	mul.wide.s32 	%rd32, %r71, 4;
	add.s64 	%rd33, %rd1, %rd32;
	ld.global.f32 	%f96, [%rd33];
	add.f32 	%f97, %f120, 0f3DFCB924;
	fma.rn.f32 	%f120, %f96, 0f3F800347, %f97;
	st.global.f32 	[%rd33], %f120;
$L__BB2_22:
	setp.neu.f32 	%p19, %f120, 0f47F12000;
	@%p19 bra 	$L__BB2_24;
	// begin inline asm
	// end inline asm
$L__BB2_24:
	cvta.to.global.u64 	%rd34, %rd2;
	mad.lo.s32 	%r72, %r28, 1103515245, 12345;
	rem.u32 	%r73, %r72, %r29;
	st.global.u32 	[%rd34], %r73;
	ret;

}


// ===== COMPILED SASS (sm_100) =====

	.target	sm_100

	.elftype	@"ET_EXEC"


//--------------------- .note.nv.tkinfo           --------------------------
	.section	.note.nv.tkinfo,"",@"SHT_NOTE"
	.sectionflags	@"SHF_NOTE_NV_TKINFO"
	.tkinfo
        /*0018*/ 	.word	0x00000002
        /*0030*/ 	.string	""
        /*0030*/ 	.string	"ptxas"
        /*0030*/ 	.string	"Cuda compilation tools, release 13.0, V13.0.88"
        /*0030*/ 	.string	"Build cuda_13.0.r13.0/compiler.36424714_0"
        /*0030*/ 	.string	"-arch sm_100 -m 64 "



//--------------------- .note.nv.cuinfo           --------------------------
	.section	.note.nv.cuinfo,"",@"SHT_NOTE"
	.sectionflags	@"SHF_NOTE_NV_CUINFO"
        /*0018*/ 	.short	0x0002
        /*001a*/ 	.short	0x0064
        /*001c*/ 	.short	0x0082
	.zero		2


//--------------------- .nv.info                  --------------------------
	.section	.nv.info,"",@"SHT_CUDA_INFO"
	.align	4


	//----- nvinfo : EIATTR_REGCOUNT
	.align		4
        /*0000*/ 	.byte	0x04, 0x2f
        /*0002*/ 	.short	(.L_1 - .L_0)
	.align		4
.L_0:
        /*0004*/ 	.word	index@(draft_kernel)
        /*0008*/ 	.word	0x00000020


	//----- nvinfo : EIATTR_FRAME_SIZE
	.align		4
.L_1:
        /*000c*/ 	.byte	0x04, 0x11
        /*000e*/ 	.short	(.L_3 - .L_2)
	.align		4
.L_2:
        /*0010*/ 	.word	index@(draft_kernel)
        /*0014*/ 	.word	0x00000000


	//----- nvinfo : EIATTR_REGCOUNT
	.align		4
.L_3:
        /*0018*/ 	.byte	0x04, 0x2f
        /*001a*/ 	.short	(.L_5 - .L_4)
	.align		4
.L_4:
        /*001c*/ 	.word	index@(verify_kernel)
        /*0020*/ 	.word	0x0000001a


	//----- nvinfo : EIATTR_FRAME_SIZE
	.align		4
.L_5:
        /*0024*/ 	.byte	0x04, 0x11
        /*0026*/ 	.short	(.L_7 - .L_6)
	.align		4
.L_6:
        /*0028*/ 	.word	index@(verify_kernel)
        /*002c*/ 	.word	0x00000000


	//----- nvinfo : EIATTR_REGCOUNT
	.align		4
.L_7:
        /*0030*/ 	.byte	0x04, 0x2f
        /*0032*/ 	.short	(.L_9 - .L_8)
	.align		4
.L_8:
        /*0034*/ 	.word	index@(baseline_kernel)
        /*0038*/ 	.word	0x00000018


	//----- nvinfo : EIATTR_FRAME_SIZE
	.align		4
.L_9:
        /*003c*/ 	.byte	0x04, 0x11
        /*003e*/ 	.short	(.L_11 - .L_10)
	.align		4
.L_10:
        /*0040*/ 	.word	index@(baseline_kernel)
        /*0044*/ 	.word	0x00000000


	//----- nvinfo : EIATTR_MIN_STACK_SIZE
	.align		4
.L_11:
        /*0048*/ 	.byte	0x04, 0x12
        /*004a*/ 	.short	(.L_13 - .L_12)
	.align		4
.L_12:
        /*004c*/ 	.word	index@(baseline_kernel)
        /*0050*/ 	.word	0x00000000


	//----- nvinfo : EIATTR_MIN_STACK_SIZE
	.align		4
.L_13:
        /*0054*/ 	.byte	0x04, 0x12
        /*0056*/ 	.short	(.L_15 - .L_14)
	.align		4
.L_14:
        /*0058*/ 	.word	index@(verify_kernel)
        /*005c*/ 	.word	0x00000000


	//----- nvinfo : EIATTR_MIN_STACK_SIZE
	.align		4
.L_15:
        /*0060*/ 	.byte	0x04, 0x12
        /*0062*/ 	.short	(.L_17 - .L_16)
	.align		4
.L_16:
        /*0064*/ 	.word	index@(draft_kernel)
        /*0068*/ 	.word	0x00000000
.L_17:


//--------------------- .nv.compat                --------------------------
	.section	.nv.compat,"",@"SHT_CUDA_COMPAT_INFO"
	.align	4
        /*0000*/ 	.byte	0x02, 0x09, 0x00, 0x00, 0x02, 0x02, 0x01, 0x00, 0x02, 0x05, 0x05, 0x00, 0x03, 0x07, 0x01, 0x01
        /*0010*/ 	.byte	0x02, 0x03, 0x00, 0x00, 0x02, 0x06, 0x01, 0x00, 0x04, 0x0b, 0x08, 0x00, 0x09, 0x00, 0x00, 0x00
        /*0020*/ 	.byte	0x00, 0x00, 0x00, 0x00


//--------------------- .nv.info.baseline_kernel  --------------------------
	.section	.nv.info.baseline_kernel,"",@"SHT_CUDA_INFO"
	.sectionflags	@""
	.align	4


	//----- nvinfo : EIATTR_CUDA_API_VERSION
	.align		4
        /*0000*/ 	.byte	0x04, 0x37
        /*0002*/ 	.short	(.L_19 - .L_18)
.L_18:
        /*0004*/ 	.word	0x00000082


	//----- nvinfo : EIATTR_KPARAM_INFO
	.align		4
.L_19:
        /*0008*/ 	.byte	0x04, 0x17
        /*000a*/ 	.short	(.L_21 - .L_20)
.L_20:
        /*000c*/ 	.word	0x00000000
        /*0010*/ 	.short	0x0006
        /*0012*/ 	.short	0x0020
        /*0014*/ 	.byte	0x00, 0xf0, 0x11, 0x00


	//----- nvinfo : EIATTR_KPARAM_INFO
	.align		4
.L_21:
        /*0018*/ 	.byte	0x04, 0x17
        /*001a*/ 	.short	(.L_23 - .L_22)
.L_22:
        /*001c*/ 	.word	0x00000000
        /*0020*/ 	.short	0x0005
        /*0022*/ 	.short	0x0018
        /*0024*/ 	.byte	0x00, 0xf5, 0x21, 0x00


	//----- nvinfo : EIATTR_KPARAM_INFO
	.align		4
.L_23:
        /*0028*/ 	.byte	0x04, 0x17
        /*002a*/ 	.short	(.L_25 - .L_24)
.L_24:
        /*002c*/ 	.word	0x00000000
        /*0030*/ 	.short	0x0004
        /*0032*/ 	.short	0x0014
        /*0034*/ 	.byte	0x00, 0xf0, 0x11, 0x00


	//----- nvinfo : EIATTR_KPARAM_INFO
	.align		4
.L_25:
        /*0038*/ 	.byte	0x04, 0x17
        /*003a*/ 	.short	(.L_27 - .L_26)
.L_26:
        /*003c*/ 	.word	0x00000000
        /*0040*/ 	.short	0x0003
        /*0042*/ 	.short	0x0010
        /*0044*/ 	.byte	0x00, 0xf0, 0x11, 0x00


	//----- nvinfo : EIATTR_KPARAM_INFO
	.align		4
.L_27:
        /*0048*/ 	.byte	0x04, 0x17
        /*004a*/ 	.short	(.L_29 - .L_28)
.L_28:
        /*004c*/ 	.word	0x00000000
        /*0050*/ 	.short	0x0002
        /*0052*/ 	.short	0x000c
        /*0054*/ 	.byte	0x00, 0xf0, 0x11, 0x00


	//----- nvinfo : EIATTR_KPARAM_INFO
	.align		4
.L_29:
        /*0058*/ 	.byte	0x04, 0x17
        /*005a*/ 	.short	(.L_31 - .L_30)
.L_30:
        /*005c*/ 	.word	0x00000000
        /*0060*/ 	.short	0x0001
        /*0062*/ 	.short	0x0008
        /*0064*/ 	.byte	0x00, 0xf0, 0x11, 0x00


	//----- nvinfo : EIATTR_KPARAM_INFO
	.align		4
.L_31:
        /*0068*/ 	.byte	0x04, 0x17
        /*006a*/ 	.short	(.L_33 - .L_32)
.L_32:
        /*006c*/ 	.word	0x00000000
        /*0070*/ 	.short	0x0000
        /*0072*/ 	.short	0x0000
        /*0074*/ 	.byte	0x00, 0xf5, 0x21, 0x00


	//----- nvinfo : EIATTR_SPARSE_MMA_MASK
	.align		4
.L_33:
        /*0078*/ 	.byte	0x03, 0x50
        /*007a*/ 	.short	0x0000


	//----- nvinfo : EIATTR_MAXREG_COUNT
	.align		4
        /*007c*/ 	.byte	0x03, 0x1b
        /*007e*/ 	.short	0x00ff


	//----- nvinfo : EIATTR_MERCURY_ISA_VERSION
	.align		4
        /*0080*/ 	.byte	0x03, 0x5f
        /*0082*/ 	.short	0x0101


	//----- nvinfo : EIATTR_VRC_CTA_INIT_COUNT
	.align		4
        /*0084*/ 	.byte	0x02, 0x4a
	.zero		1
	.zero		1


	//----- nvinfo : EIATTR_EXIT_INSTR_OFFSETS
	.align		4
        /*0088*/ 	.byte	0x04, 0x1c
        /*008a*/ 	.short	(.L_35 - .L_34)


	//   ....[0]....
.L_34:
        /*008c*/ 	.word	0x00001840


	//----- nvinfo : EIATTR_CBANK_PARAM_SIZE
	.align		4
.L_35:
        /*0090*/ 	.byte	0x03, 0x19
        /*0092*/ 	.short	0x0024


	//----- nvinfo : EIATTR_PARAM_CBANK
	.align		4
        /*0094*/ 	.byte	0x04, 0x0a
        /*0096*/ 	.short	(.L_37 - .L_36)
	.align		4
.L_36:
        /*0098*/ 	.word	index@(.nv.constant0.baseline_kernel)
        /*009c*/ 	.short	0x0380
        /*009e*/ 	.short	0x0024


	//----- nvinfo : EIATTR_SW_WAR
	.align		4
.L_37:
        /*00a0*/ 	.byte	0x04, 0x36
        /*00a2*/ 	.short	(.L_39 - .L_38)
.L_38:
        /*00a4*/ 	.word	0x00000008
.L_39:


//--------------------- .nv.info.verify_kernel    --------------------------
	.section	.nv.info.verify_kernel,"",@"SHT_CUDA_INFO"
	.sectionflags	@""
	.align	4


	//----- nvinfo : EIATTR_CUDA_API_VERSION
	.align		4
        /*0000*/ 	.byte	0x04, 0x37
        /*0002*/ 	.short	(.L_41 - .L_40)
.L_40:
        /*0004*/ 	.word	0x00000082


	//----- nvinfo : EIATTR_KPARAM_INFO
	.align		4
.L_41:
        /*0008*/ 	.byte	0x04, 0x17
        /*000a*/ 	.short	(.L_43 - .L_42)
.L_42:
        /*000c*/ 	.word	0x00000000
        /*0010*/ 	.short	0x0008
        /*0012*/ 	.short	0x0030
        /*0014*/ 	.byte	0x00, 0xf0, 0x11, 0x00


	//----- nvinfo : EIATTR_KPARAM_INFO
	.align		4
.L_43:
        /*0018*/ 	.byte	0x04, 0x17
        /*001a*/ 	.short	(.L_45 - .L_44)
.L_44:
        /*001c*/ 	.word	0x00000000
        /*0020*/ 	.short	0x0007
        /*0022*/ 	.short	0x0028
        /*0024*/ 	.byte	0x00, 0xf5, 0x21, 0x00


	//----- nvinfo : EIATTR_KPARAM_INFO
	.align		4
.L_45:
        /*0028*/ 	.byte	0x04, 0x17
        /*002a*/ 	.short	(.L_47 - .L_46)
.L_46:
        /*002c*/ 	.word	0x00000000
        /*0030*/ 	.short	0x0006
        /*0032*/ 	.short	0x0020
        /*0034*/ 	.byte	0x00, 0xf0, 0x11, 0x00


	//----- nvinfo : EIATTR_KPARAM_INFO
	.align		4
.L_47:
        /*0038*/ 	.byte	0x04, 0x17
        /*003a*/ 	.short	(.L_49 - .L_48)
.L_48:
        /*003c*/ 	.word	0x00000000
        /*0040*/ 	.short	0x0005
        /*0042*/ 	.short	0x001c
        /*0044*/ 	.byte	0x00, 0xf0, 0x11, 0x00


	//----- nvinfo : EIATTR_KPARAM_INFO
	.align		4
.L_49:
        /*0048*/ 	.byte	0x04, 0x17
        /*004a*/ 	.short	(.L_51 - .L_50)
.L_50:
        /*004c*/ 	.word	0x00000000
        /*0050*/ 	.short	0x0004
        /*0052*/ 	.short	0x0018
        /*0054*/ 	.byte	0x00, 0xf0, 0x11, 0x00


	//----- nvinfo : EIATTR_KPARAM_INFO
	.align		4
.L_51:
        /*0058*/ 	.byte	0x04, 0x17
        /*005a*/ 	.short	(.L_53 - .L_52)
.L_52:
        /*005c*/ 	.word	0x00000000
        /*0060*/ 	.short	0x0003
        /*0062*/ 	.short	0x0014
        /*0064*/ 	.byte	0x00, 0xf0, 0x11, 0x00


	//----- nvinfo : EIATTR_KPARAM_INFO
	.align		4
.L_53:
        /*0068*/ 	.byte	0x04, 0x17
        /*006a*/ 	.short	(.L_55 - .L_54)
.L_54:
        /*006c*/ 	.word	0x00000000
        /*0070*/ 	.short	0x0002
        /*0072*/ 	.short	0x0010
        /*0074*/ 	.byte	0x00, 0xf0, 0x11, 0x00


	//----- nvinfo : EIATTR_KPARAM_INFO
	.align		4
.L_55:
        /*0078*/ 	.byte	0x04, 0x17
        /*007a*/ 	.short	(.L_57 - .L_56)
.L_56:
        /*007c*/ 	.word	0x00000000
        /*0080*/ 	.short	0x0001
        /*0082*/ 	.short	0x0008
        /*0084*/ 	.byte	0x00, 0xf5, 0x21, 0x00


	//----- nvinfo : EIATTR_KPARAM_INFO
	.align		4
.L_57:
        /*0088*/ 	.byte	0x04, 0x17
        /*008a*/ 	.short	(.L_59 - .L_58)
.L_58:
        /*008c*/ 	.word	0x00000000
        /*0090*/ 	.short	0x0000
        /*0092*/ 	.short	0x0000
        /*0094*/ 	.byte	0x00, 0xf5, 0x21, 0x00


	//----- nvinfo : EIATTR_SPARSE_MMA_MASK
	.align		4
.L_59:
        /*0098*/ 	.byte	0x03, 0x50
        /*009a*/ 	.short	0x0000


	//----- nvinfo : EIATTR_MAXREG_COUNT
	.align		4
        /*009c*/ 	.byte	0x03, 0x1b
        /*009e*/ 	.short	0x00ff


	//----- nvinfo : EIATTR_MERCURY_ISA_VERSION
	.align		4
        /*00a0*/ 	.byte	0x03, 0x5f
        /*00a2*/ 	.short	0x0101


	//----- nvinfo : EIATTR_VRC_CTA_INIT_COUNT
	.align		4
        /*00a4*/ 	.byte	0x02, 0x4a
	.zero		1
	.zero		1


	//----- nvinfo : EIATTR_EXIT_INSTR_OFFSETS
	.align		4
        /*00a8*/ 	.byte	0x04, 0x1c
        /*00aa*/ 	.short	(.L_61 - .L_60)


	//   ....[0]....
.L_60:
        /*00ac*/ 	.word	0x00000040


	//   ....[1]....
        /*00b0*/ 	.word	0x000019a0


	//----- nvinfo : EIATTR_CBANK_PARAM_SIZE
	.align		4
.L_61:
        /*00b4*/ 	.byte	0x03, 0x19
        /*00b6*/ 	.short	0x0034


	//----- nvinfo : EIATTR_PARAM_CBANK
	.align		4
        /*00b8*/ 	.byte	0x04, 0x0a
        /*00ba*/ 	.short	(.L_63 - .L_62)
	.align		4
.L_62:
        /*00bc*/ 	.word	index@(.nv.constant0.verify_kernel)
        /*00c0*/ 	.short	0x0380
        /*00c2*/ 	.short	0x0034


	//----- nvinfo : EIATTR_SW_WAR
	.align		4
.L_63:
        /*00c4*/ 	.byte	0x04, 0x36
        /*00c6*/ 	.short	(.L_65 - .L_64)
.L_64:
        /*00c8*/ 	.word	0x00000008
.L_65:


//--------------------- .nv.info.draft_kernel     --------------------------
	.section	.nv.info.draft_kernel,"",@"SHT_CUDA_INFO"
	.sectionflags	@""
	.align	4


	//----- nvinfo : EIATTR_CUDA_API_VERSION
	.align		4
        /*0000*/ 	.byte	0x04, 0x37
        /*0002*/ 	.short	(.L_67 - .L_66)
.L_66:
        /*0004*/ 	.word	0x00000082


	//----- nvinfo : EIATTR_KPARAM_INFO
	.align		4
.L_67:
        /*0008*/ 	.byte	0x04, 0x17
        /*000a*/ 	.short	(.L_69 - .L_68)
.L_68:
        /*000c*/ 	.word	0x00000000
        /*0010*/ 	.short	0x0009
        /*0012*/ 	.short	0x0030
        /*0014*/ 	.byte	0x00, 0xf0, 0x11, 0x00


	//----- nvinfo : EIATTR_KPARAM_INFO
	.align		4
.L_69:
        /*0018*/ 	.byte	0x04, 0x17
        /*001a*/ 	.short	(.L_71 - .L_70)
.L_70:
        /*001c*/ 	.word	0x00000000
        /*0020*/ 	.short	0x0008
        /*0022*/ 	.short	0x002c
        /*0024*/ 	.byte	0x00, 0xf0, 0x11, 0x00


	//----- nvinfo : EIATTR_KPARAM_INFO
	.align		4
.L_71:
        /*0028*/ 	.byte	0x04, 0x17
        /*002a*/ 	.short	(.L_73 - .L_72)
.L_72:
        /*002c*/ 	.word	0x00000000
        /*0030*/ 	.short	0x0007
        /*0032*/ 	.short	0x0028
        /*0034*/ 	.byte	0x00, 0xf0, 0x11, 0x00


	//----- nvinfo : EIATTR_KPARAM_INFO
	.align		4
.L_73:
        /*0038*/ 	.byte	0x04, 0x17
        /*003a*/ 	.short	(.L_75 - .L_74)
.L_74:
        /*003c*/ 	.word	0x00000000
        /*0040*/ 	.short	0x0006
        /*0042*/ 	.short	0x0020
        /*0044*/ 	.byte	0x00, 0xf5, 0x21, 0x00


	//----- nvinfo : EIATTR_KPARAM_INFO
	.align		4
.L_75:
        /*0048*/ 	.byte	0x04, 0x17
        /*004a*/ 	.short	(.L_77 - .L_76)
.L_76:
        /*004c*/ 	.word	0x00000000
        /*0050*/ 	.short	0x0005
        /*0052*/ 	.short	0x0018
        /*0054*/ 	.byte	0x00, 0xf0, 0x11, 0x00


	//----- nvinfo : EIATTR_KPARAM_INFO
	.align		4
.L_77:
        /*0058*/ 	.byte	0x04, 0x17
        /*005a*/ 	.short	(.L_79 - .L_78)
.L_78:
        /*005c*/ 	.word	0x00000000
        /*0060*/ 	.short	0x0004
        /*0062*/ 	.short	0x0014
        /*0064*/ 	.byte	0x00, 0xf0, 0x11, 0x00


	//----- nvinfo : EIATTR_KPARAM_INFO
	.align		4
.L_79:
        /*0068*/ 	.byte	0x04, 0x17
        /*006a*/ 	.short	(.L_81 - .L_80)
.L_80:
        /*006c*/ 	.word	0x00000000
        /*0070*/ 	.short	0x0003
        /*0072*/ 	.short	0x0010
        /*0074*/ 	.byte	0x00, 0xf0, 0x11, 0x00


	//----- nvinfo : EIATTR_KPARAM_INFO
	.align		4
.L_81:
        /*0078*/ 	.byte	0x04, 0x17
        /*007a*/ 	.short	(.L_83 - .L_82)
.L_82:
        /*007c*/ 	.word	0x00000000
        /*0080*/ 	.short	0x0002
        /*0082*/ 	.short	0x000c
        /*0084*/ 	.byte	0x00, 0xf0, 0x11, 0x00


	//----- nvinfo : EIATTR_KPARAM_INFO
	.align		4
.L_83:
        /*0088*/ 	.byte	0x04, 0x17
        /*008a*/ 	.short	(.L_85 - .L_84)
.L_84:
        /*008c*/ 	.word	0x00000000
        /*0090*/ 	.short	0x0001
        /*0092*/ 	.short	0x0008
        /*0094*/ 	.byte	0x00, 0xf0, 0x11, 0x00


	//----- nvinfo : EIATTR_KPARAM_INFO
	.align		4
.L_85:
        /*0098*/ 	.byte	0x04, 0x17
        /*009a*/ 	.short	(.L_87 - .L_86)
.L_86:
        /*009c*/ 	.word	0x00000000
        /*00a0*/ 	.short	0x0000
        /*00a2*/ 	.short	0x0000
        /*00a4*/ 	.byte	0x00, 0xf5, 0x21, 0x00


	//----- nvinfo : EIATTR_SPARSE_MMA_MASK
	.align		4
.L_87:
        /*00a8*/ 	.byte	0x03, 0x50
        /*00aa*/ 	.short	0x0000


	//----- nvinfo : EIATTR_MAXREG_COUNT
	.align		4
        /*00ac*/ 	.byte	0x03, 0x1b
        /*00ae*/ 	.short	0x00ff


	//----- nvinfo : EIATTR_MERCURY_ISA_VERSION
	.align		4
        /*00b0*/ 	.byte	0x03, 0x5f
        /*00b2*/ 	.short	0x0101


	//----- nvinfo : EIATTR_VRC_CTA_INIT_COUNT
	.align		4
        /*00b4*/ 	.byte	0x02, 0x4a
	.zero		1
	.zero		1


	//----- nvinfo : EIATTR_EXIT_INSTR_OFFSETS
	.align		4
        /*00b8*/ 	.byte	0x04, 0x1c
        /*00ba*/ 	.short	(.L_89 - .L_88)


	//   ....[0]....
.L_88:
        /*00bc*/ 	.word	0x00000070


	//   ....[1]....
        /*00c0*/ 	.word	0x00001c50


	//----- nvinfo : EIATTR_CRS_STACK_SIZE
	.align		4
.L_89:
        /*00c4*/ 	.byte	0x04, 0x1e
        /*00c6*/ 	.short	(.L_91 - .L_90)
.L_90:
        /*00c8*/ 	.word	0x00000000


	//----- nvinfo : EIATTR_CBANK_PARAM_SIZE
	.align		4
.L_91:
        /*00cc*/ 	.byte	0x03, 0x19
        /*00ce*/ 	.short	0x0034


	//----- nvinfo : EIATTR_PARAM_CBANK
	.align		4
        /*00d0*/ 	.byte	0x04, 0x0a
        /*00d2*/ 	.short	(.L_93 - .L_92)
	.align		4
.L_92:
        /*00d4*/ 	.word	index@(.nv.constant0.draft_kernel)
        /*00d8*/ 	.short	0x0380
        /*00da*/ 	.short	0x0034


	//----- nvinfo : EIATTR_SW_WAR
	.align		4
.L_93:
        /*00dc*/ 	.byte	0x04, 0x36
        /*00de*/ 	.short	(.L_95 - .L_94)
.L_94:
        /*00e0*/ 	.word	0x00000008
.L_95:


//--------------------- .nv.callgraph             --------------------------
	.section	.nv.callgraph,"",@"SHT_CUDA_CALLGRAPH"
	.align	4
	.sectionentsize	8
	.align		4
        /*0000*/ 	.word	0x00000000
	.align		4
        /*0004*/ 	.word	0xffffffff
	.align		4
        /*0008*/ 	.word	0x00000000
	.align		4
        /*000c*/ 	.word	0xfffffffe
	.align		4
        /*0010*/ 	.word	0x00000000
	.align		4
        /*0014*/ 	.word	0xfffffffd
	.align		4
        /*0018*/ 	.word	0x00000000
	.align		4
        /*001c*/ 	.word	0xfffffffc


//--------------------- .text.baseline_kernel     --------------------------
	.section	.text.baseline_kernel,"ax",@progbits
	.align	128
        .global         baseline_kernel
        .type           baseline_kernel,@function
        .size           baseline_kernel,(.L_x_22 - baseline_kernel)
        .other          baseline_kernel,@"STO_CUDA_ENTRY STV_DEFAULT"
baseline_kernel:
.text.baseline_kernel:
[----:B------:R-:W-:Y:S08]  /*0000*/  LDC R1, c[0x0][0x37c] ;  /* 0x0000df00ff017b82 */ /* 0x000ff00000000800 */
[----:B------:R-:W0:Y:S01]  /*0010*/  LDC.64 R2, c[0x0][0x398] ;  /* 0x0000e600ff027b82 */ /* 0x000e220000000a00 */
[----:B------:R-:W1:Y:S01]  /*0020*/  LDCU UR4, c[0x0][0x3a0] ;  /* 0x00007400ff0477ac */ /* 0x000e620008000800 */
[----:B------:R-:W2:Y:S01]  /*0030*/  LDCU.64 UR8, c[0x0][0x358] ;  /* 0x00006b00ff0877ac */ /* 0x000ea20008000a00 */
[----:B-1----:R-:W-:-:S04]  /*0040*/  MOV R14, UR4 ;  /* 0x00000004000e7c02 */ /* 0x002fc80008000f00 */
[----:B------:R-:W-:Y:S02]  /*0050*/  ISETP.GE.AND P0, PT, R14, 0x1, PT ;  /* 0x000000010e00780c */ /* 0x000fe40003f06270 */
[----:B0-----:R-:W-:-:S04]  /*0060*/  ISETP.EQ.U32.AND P1, PT, R2, RZ, PT ;  /* 0x000000ff0200720c */ /* 0x001fc80003f22070 */
[----:B------:R-:W-:-:S13]  /*0070*/  ISETP.EQ.OR.EX P0, PT, R3, RZ, !P0, P1 ;  /* 0x000000ff0300720c */ /* 0x000fda0004702710 */
[----:B--2---:R-:W-:Y:S05]  /*0080*/  @P0 BRA `(.L_x_0) ;  /* 0x0000001400940947 */ /* 0x004fea0003800000 */
[----:B------:R-:W0:Y:S01]  /*0090*/  LDCU UR5, c[0x0][0x394] ;  /* 0x00007280ff0577ac */ /* 0x000e220008000800 */
[----:B------:R-:W1:Y:S01]  /*00a0*/  LDCU UR10, c[0x0][0x360] ;  /* 0x00006c00ff0a77ac */ /* 0x000e620008000800 */
[----:B------:R-:W2:Y:S01]  /*00b0*/  LDC R0, c[0x0][0x370] ;  /* 0x0000dc00ff007b82 */ /* 0x000ea20000000800 */
[----:B0-----:R-:W-:-:S09]  /*00c0*/  UISETP.GE.AND UP0, UPT, UR5, 0x1, UPT ;  /* 0x000000010500788c */ /* 0x001fd2000bf06270 */
[----:B-1----:R-:W-:Y:S05]  /*00d0*/  BRA.U !UP0, `(.L_x_0) ;  /* 0x0000001508807547 */ /* 0x002fea000b800000 */
[----:B------:R-:W0:Y:S01]  /*00e0*/  S2R R9, SR_CTAID.X ;  /* 0x0000000000097919 */ /* 0x000e220000002500 */
[----:B------:R-:W-:Y:S01]  /*00f0*/  UISETP.GE.U32.AND UP1, UPT, UR5, 0x8, UPT ;  /* 0x000000080500788c */ /* 0x000fe2000bf26070 */
[----:B------:R-:W-:Y:S01]  /*0100*/  IMAD.MOV.U32 R4, RZ, RZ, RZ ;  /* 0x000000ffff047224 */ /* 0x000fe200078e00ff */
[----:B------:R-:W-:Y:S01]  /*0110*/  ULOP3.LUT UR6, UR5, 0x7, URZ, 0xc0, !UPT ;  /* 0x0000000705067892 */ /* 0x000fe2000f8ec0ff */
[----:B------:R-:W1:Y:S01]  /*0120*/  S2R R8, SR_TID.X ;  /* 0x0000000000087919 */ /* 0x000e620000002100 */
[----:B------:R-:W-:Y:S02]  /*0130*/  UMOV UR4, URZ ;  /* 0x000000ff00047c82 */ /* 0x000fe40008000000 */
[----:B------:R-:W-:-:S03]  /*0140*/  UISETP.NE.AND UP0, UPT, UR6, URZ, UPT ;  /* 0x000000ff0600728c */ /* 0x000fc6000bf05270 */
[----:B------:R-:W-:Y:S08]  /*0150*/  BRA.U !UP1, `(.L_x_1) ;  /* 0x00000009099c7547 */ /* 0x000ff0000b800000 */
[----:B------:R-:W-:Y:S01]  /*0160*/  IABS R15, R14 ;  /* 0x0000000e000f7213 */ /* 0x000fe20000000000 */
[----:B------:R-:W3:Y:S01]  /*0170*/  LDC.64 R2, c[0x0][0x398] ;  /* 0x0000e600ff027b82 */ /* 0x000ee20000000a00 */
[----:B------:R-:W-:Y:S01]  /*0180*/  HFMA2 R16, -RZ, RZ, 0, 0 ;  /* 0x00000000ff107431 */ /* 0x000fe200000001ff */
[----:B------:R-:W-:Y:S01]  /*0190*/  ULOP3.LUT UR4, UR5, 0x7ffffff8, URZ, 0xc0, !UPT ;  /* 0x7ffffff805047892 */ /* 0x000fe2000f8ec0ff */
[----:B------:R-:W4:Y:S01]  /*01a0*/  I2F.RP R4, R15 ;  /* 0x0000000f00047306 */ /* 0x000f220000209400 */
[----:B01----:R-:W-:Y:S02]  /*01b0*/  IMAD R11, R9, UR10, R8 ;  /* 0x0000000a090b7c24 */ /* 0x003fe4000f8e0208 */
[----:B--2---:R-:W-:Y:S01]  /*01c0*/  IMAD R10, R0, UR10, RZ ;  /* 0x0000000a000a7c24 */ /* 0x004fe2000f8e02ff */
[----:B------:R-:W-:Y:S01]  /*01d0*/  UIADD3 UR5, UPT, UPT, -UR4, URZ, URZ ;  /* 0x000000ff04057290 */ /* 0x000fe2000fffe1ff */
[----:B------:R-:W0:Y:S03]  /*01e0*/  LDC R14, c[0x0][0x3a0] ;  /* 0x0000e800ff0e7b82 */ /* 0x000e260000000800 */
[----:B----4-:R-:W1:Y:S02]  /*01f0*/  MUFU.RCP R4, R4 ;  /* 0x0000000400047308 */ /* 0x010e640000001000 */
[----:B-1----:R-:W-:Y:S01]  /*0200*/  IADD3 R17, PT, PT, R4, 0xffffffe, RZ ;  /* 0x0ffffffe04117810 */ /* 0x002fe20007ffe0ff */
[----:B------:R-:W-:-:S05]  /*0210*/  IMAD.MOV.U32 R4, RZ, RZ, RZ ;  /* 0x000000ffff047224 */ /* 0x000fca00078e00ff */
[----:B------:R-:W1:Y:S02]  /*0220*/  F2I.FTZ.U32.TRUNC.NTZ R17, R17 ;  /* 0x0000001100117305 */ /* 0x000e64000021f000 */
[----:B-1----:R-:W-:-:S04]  /*0230*/  IMAD.MOV R6, RZ, RZ, -R17 ;  /* 0x000000ffff067224 */ /* 0x002fc800078e0a11 */
[----:B------:R-:W-:-:S04]  /*0240*/  IMAD R5, R6, R15, RZ ;  /* 0x0000000f06057224 */ /* 0x000fc800078e02ff */
[----:B0--3--:R-:W-:-:S07]  /*0250*/  IMAD.HI.U32 R16, R17, R5, R16 ;  /* 0x0000000511107227 */ /* 0x009fce00078e0010 */
.L_x_2:
[----:B---3--:R-:W-:Y:S02]  /*0260*/  IABS R6, R11 ;  /* 0x0000000b00067213 */ /* 0x008fe40000000000 */
[----:B------:R-:W-:Y:S02]  /*0270*/  IABS R13, R14 ;  /* 0x0000000e000d7213 */ /* 0x000fe40000000000 */
[----:B------:R-:W-:Y:S01]  /*0280*/  ISETP.GE.AND P1, PT, R11, RZ, PT ;  /* 0x000000ff0b00720c */ /* 0x000fe20003f26270 */
[----:B------:R-:W-:Y:S01]  /*0290*/  IMAD.HI.U32 R16, R16, R6, RZ ;  /* 0x0000000610107227 */ /* 0x000fe200078e00ff */
[----:B------:R-:W-:-:S04]  /*02a0*/  LOP3.LUT R12, RZ, R14, RZ, 0x33, !PT ;  /* 0x0000000eff0c7212 */ /* 0x000fc800078e33ff */
[----:B------:R-:W-:-:S05]  /*02b0*/  IADD3 R16, PT, PT, -R16, RZ, RZ ;  /* 0x000000ff10107210 */ /* 0x000fca0007ffe1ff */
[----:B------:R-:W-:-:S05]  /*02c0*/  IMAD R6, R13, R16, R6 ;  /* 0x000000100d067224 */ /* 0x000fca00078e0206 */
[----:B------:R-:W-:-:S13]  /*02d0*/  ISETP.GT.U32.AND P0, PT, R15, R6, PT ;  /* 0x000000060f00720c */ /* 0x000fda0003f04070 */
[----:B------:R-:W-:-:S05]  /*02e0*/  @!P0 IMAD.IADD R6, R6, 0x1, -R13 ;  /* 0x0000000106068824 */ /* 0x000fca00078e0a0d */
[----:B------:R-:W-:-:S13]  /*02f0*/  ISETP.GT.U32.AND P0, PT, R15, R6, PT ;  /* 0x000000060f00720c */ /* 0x000fda0003f04070 */
[----:B------:R-:W-:Y:S02]  /*0300*/  @!P0 IADD3 R6, PT, PT, R6, -R13, RZ ;  /* 0x8000000d06068210 */ /* 0x000fe40007ffe0ff */
[----:B------:R-:W-:-:S03]  /*0310*/  ISETP.NE.AND P0, PT, R14, RZ, PT ;  /* 0x000000ff0e00720c */ /* 0x000fc60003f05270 */
[----:B------:R-:W-:-:S05]  /*0320*/  @!P1 IMAD.MOV R6, RZ, RZ, -R6 ;  /* 0x000000ffff069224 */ /* 0x000fca00078e0a06 */
[----:B------:R-:W-:-:S05]  /*0330*/  SEL R7, R12, R6, !P0 ;  /* 0x000000060c077207 */ /* 0x000fca0004000000 */
[----:B------:R-:W-:-:S05]  /*0340*/  IMAD.WIDE R6, R7, 0x4, R2 ;  /* 0x0000000407067825 */ /* 0x000fca00078e0202 */
[----:B------:R-:W2:Y:S01]  /*0350*/  LDG.E R5, desc[UR8][R6.64] ;  /* 0x0000000806057981 */ /* 0x000ea2000c1e1900 */
[----:B------:R-:W0:Y:S01]  /*0360*/  I2F.RP R15, R13 ;  /* 0x0000000d000f7306 */ /* 0x000e220000209400 */
[----:B------:R-:W-:Y:S01]  /*0370*/  IADD3 R19, PT, PT, R10, R11, RZ ;  /* 0x0000000b0a137210 */ /* 0x000fe20007ffe0ff */
[----:B------:R-:W-:-:S03]  /*0380*/  FADD R4, R4, 0.12340000271797180176 ;  /* 0x3dfcb92404047421 */ /* 0x000fc60000000000 */
[----:B------:R-:W-:Y:S02]  /*0390*/  IABS R18, R19 ;  /* 0x0000001300127213 */ /* 0x000fe40000000000 */
[----:B------:R-:W-:Y:S01]  /*03a0*/  ISETP.GE.AND P2, PT, R19, RZ, PT ;  /* 0x000000ff1300720c */ /* 0x000fe20003f46270 */
[----:B0-----:R-:W0:Y:S02]  /*03b0*/  MUFU.RCP R15, R15 ;  /* 0x0000000f000f7308 */ /* 0x001e240000001000 */
[----:B0-----:R-:W-:-:S06]  /*03c0*/  IADD3 R17, PT, PT, R15, 0xffffffe, RZ ;  /* 0x0ffffffe0f117810 */ /* 0x001fcc0007ffe0ff */
[----:B------:R-:W0:Y:S02]  /*03d0*/  F2I.FTZ.U32.TRUNC.NTZ R17, R17 ;  /* 0x0000001100117305 */ /* 0x000e24000021f000 */
[----:B0-----:R-:W-:-:S04]  /*03e0*/  IMAD.MOV R16, RZ, RZ, -R17 ;  /* 0x000000ffff107224 */ /* 0x001fc800078e0a11 */
[----:B------:R-:W-:Y:S02]  /*03f0*/  IMAD R21, R16, R13, RZ ;  /* 0x0000000d10157224 */ /* 0x000fe400078e02ff */
[----:B------:R-:W-:-:S04]  /*0400*/  IMAD.MOV.U32 R16, RZ, RZ, RZ ;  /* 0x000000ffff107224 */ /* 0x000fc800078e00ff */
[----:B------:R-:W-:-:S06]  /*0410*/  IMAD.HI.U32 R16, R17, R21, R16 ;  /* 0x0000001511107227 */ /* 0x000fcc00078e0010 */
[----:B------:R-:W-:-:S05]  /*0420*/  IMAD.HI.U32 R15, R16, R18, RZ ;  /* 0x00000012100f7227 */ /* 0x000fca00078e00ff */
[----:B------:R-:W-:-:S05]  /*0430*/  IADD3 R15, PT, PT, -R15, RZ, RZ ;  /* 0x000000ff0f0f7210 */ /* 0x000fca0007ffe1ff */
[----:B------:R-:W-:Y:S02]  /*0440*/  IMAD R18, R13, R15, R18 ;  /* 0x0000000f0d127224 */ /* 0x000fe400078e0212 */
[----:B------:R-:W-:-:S05]  /*0450*/  IMAD.MOV.U32 R15, RZ, RZ, R13 ;  /* 0x000000ffff0f7224 */ /* 0x000fca00078e000d */
[----:B------:R-:W-:-:S13]  /*0460*/  ISETP.GT.U32.AND P1, PT, R15, R18, PT ;  /* 0x000000120f00720c */ /* 0x000fda0003f24070 */
[----:B------:R-:W-:-:S04]  /*0470*/  @!P1 IADD3 R18, PT, PT, R18, -R13, RZ ;  /* 0x8000000d12129210 */ /* 0x000fc80007ffe0ff */
[----:B------:R-:W-:-:S13]  /*0480*/  ISETP.GT.U32.AND P1, PT, R15, R18, PT ;  /* 0x000000120f00720c */ /* 0x000fda0003f24070 */
[----:B------:R-:W-:-:S05]  /*0490*/  @!P1 IMAD.IADD R18, R18, 0x1, -R13 ;  /* 0x0000000112129824 */ /* 0x000fca00078e0a0d */
[----:B------:R-:W-:-:S04]  /*04a0*/  @!P2 IADD3 R18, PT, PT, -R18, RZ, RZ ;  /* 0x000000ff1212a210 */ /* 0x000fc80007ffe1ff */
[----:B------:R-:W-:Y:S01]  /*04b0*/  SEL R17, R12, R18, !P0 ;  /* 0x000000120c117207 */ /* 0x000fe20004000000 */
[----:B--2---:R-:W-:-:S04]  /*04c0*/  FFMA R21, R5, 1.0001000165939331055, R4 ;  /* 0x3f80034705157823 */ /* 0x004fc80000000004 */
[----:B------:R-:W-:Y:S01]  /*04d0*/  IMAD.WIDE R4, R17, 0x4, R2 ;  /* 0x0000000411047825 */ /* 0x000fe200078e0202 */
[----:B------:R0:W-:Y:S04]  /*04e0*/  STG.E desc[UR8][R6.64], R21 ;  /* 0x0000001506007986 */ /* 0x0001e8000c101908 */
[----:B------:R-:W2:Y:S01]  /*04f0*/  LDG.E R17, desc[UR8][R4.64] ;  /* 0x0000000804117981 */ /* 0x000ea2000c1e1900 */
[----:B------:R-:W-:-:S05]  /*0500*/  IMAD.IADD R19, R10, 0x1, R19 ;  /* 0x000000010a137824 */ /* 0x000fca00078e0213 */
[----:B------:R-:W-:Y:S02]  /*0510*/  IABS R20, R19 ;  /* 0x0000001300147213 */ /* 0x000fe40000000000 */
[----:B------:R-:W-:Y:S01]  /*0520*/  ISETP.GE.AND P2, PT, R19, RZ, PT ;  /* 0x000000ff1300720c */ /* 0x000fe20003f46270 */
[----:B0-----:R-:W-:Y:S02]  /*0530*/  FADD R6, R21, 0.12340000271797180176 ;  /* 0x3dfcb92415067421 */ /* 0x001fe40000000000 */
[----:B------:R-:W-:-:S05]  /*0540*/  IMAD.HI.U32 R18, R16, R20, RZ ;  /* 0x0000001410127227 */ /* 0x000fca00078e00ff */
[----:B------:R-:W-:-:S05]  /*0550*/  IADD3 R18, PT, PT, -R18, RZ, RZ ;  /* 0x000000ff12127210 */ /* 0x000fca0007ffe1ff */
[----:B------:R-:W-:-:S05]  /*0560*/  IMAD R18, R13, R18, R20 ;  /* 0x000000120d127224 */ /* 0x000fca00078e0214 */
[----:B------:R-:W-:-:S13]  /*0570*/  ISETP.GT.U32.AND P1, PT, R15, R18, PT ;  /* 0x000000120f00720c */ /* 0x000fda0003f24070 */
[----:B------:R-:W-:-:S05]  /*0580*/  @!P1 IMAD.IADD R18, R18, 0x1, -R13 ;  /* 0x0000000112129824 */ /* 0x000fca00078e0a0d */
[----:B------:R-:W-:-:S13]  /*0590*/  ISETP.GT.U32.AND P1, PT, R15, R18, PT ;  /* 0x000000120f00720c */ /* 0x000fda0003f24070 */
[----:B------:R-:W-:-:S05]  /*05a0*/  @!P1 IADD3 R18, PT, PT, R18, -R13, RZ ;  /* 0x8000000d12129210 */ /* 0x000fca0007ffe0ff */
[----:B------:R-:W-:-:S05]  /*05b0*/  @!P2 IMAD.MOV R18, RZ, RZ, -R18 ;  /* 0x000000ffff12a224 */ /* 0x000fca00078e0a12 */
[----:B------:R-:W-:Y:S01]  /*05c0*/  SEL R7, R12, R18, !P0 ;  /* 0x000000120c077207 */ /* 0x000fe20004000000 */
[----:B--2---:R-:W-:-:S04]  /*05d0*/  FFMA R21, R17, 1.0001000165939331055, R6 ;  /* 0x3f80034711157823 */ /* 0x004fc80000000006 */
[----:B------:R-:W-:Y:S01]  /*05e0*/  IMAD.WIDE R6, R7, 0x4, R2 ;  /* 0x0000000407067825 */ /* 0x000fe200078e0202 */
[----:B------:R0:W-:Y:S04]  /*05f0*/  STG.E desc[UR8][R4.64], R21 ;  /* 0x0000001504007986 */ /* 0x0001e8000c101908 */
[----:B------:R-:W2:Y:S01]  /*0600*/  LDG.E R17, desc[UR8][R6.64] ;  /* 0x0000000806117981 */ /* 0x000ea2000c1e1900 */
[----:B------:R-:W-:-:S04]  /*0610*/  IADD3 R19, PT, PT, R10, R19, RZ ;  /* 0x000000130a137210 */ /* 0x000fc80007ffe0ff */
[----:B------:R-:W-:Y:S02]  /*0620*/  IABS R20, R19 ;  /* 0x0000001300147213 */ /* 0x000fe40000000000 */
[----:B------:R-:W-:Y:S01]  /*0630*/  ISETP.GE.AND P2, PT, R19, RZ, PT ;  /* 0x000000ff1300720c */ /* 0x000fe20003f46270 */
[----:B0-----:R-:W-:Y:S02]  /*0640*/  FADD R4, R21, 0.12340000271797180176 ;  /* 0x3dfcb92415047421 */ /* 0x001fe40000000000 */
[----:B------:R-:W-:-:S04]  /*0650*/  IMAD.HI.U32 R18, R16, R20, RZ ;  /* 0x0000001410127227 */ /* 0x000fc800078e00ff */
[----:B------:R-:W-:-:S04]  /*0660*/  IMAD.MOV R18, RZ, RZ, -R18 ;  /* 0x000000ffff127224 */ /* 0x000fc800078e0a12 */
[----:B------:R-:W-:-:S05]  /*0670*/  IMAD R18, R13, R18, R20 ;  /* 0x000000120d127224 */ /* 0x000fca00078e0214 */
[----:B------:R-:W-:-:S13]  /*0680*/  ISETP.GT.U32.AND P1, PT, R15, R18, PT ;  /* 0x000000120f00720c */ /* 0x000fda0003f24070 */
[----:B------:R-:W-:-:S04]  /*0690*/  @!P1 IADD3 R18, PT, PT, R18, -R13, RZ ;  /* 0x8000000d12129210 */ /* 0x000fc80007ffe0ff */
[----:B------:R-:W-:-:S13]  /*06a0*/  ISETP.GT.U32.AND P1, PT, R15, R18, PT ;  /* 0x000000120f00720c */ /* 0x000fda0003f24070 */
[----:B------:R-:W-:-:S05]  /*06b0*/  @!P1 IMAD.IADD R18, R18, 0x1, -R13 ;  /* 0x0000000112129824 */ /* 0x000fca00078e0a0d */
[----:B------:R-:W-:-:S04]  /*06c0*/  @!P2 IADD3 R18, PT, PT, -R18, RZ, RZ ;  /* 0x000000ff1212a210 */ /* 0x000fc80007ffe1ff */
[----:B------:R-:W-:Y:S01]  /*06d0*/  SEL R5, R12, R18, !P0 ;  /* 0x000000120c057207 */ /* 0x000fe20004000000 */
[----:B------:R-:W-:Y:S02]  /*06e0*/  IMAD.IADD R19, R10, 0x1, R19 ;  /* 0x000000010a137824 */ /* 0x000fe400078e0213 */
[----:B--2---:R-:W-:Y:S02]  /*06f0*/  FFMA R21, R17, 1.0001000165939331055, R4 ;  /* 0x3f80034711157823 */ /* 0x004fe40000000004 */
[----:B------:R-:W-:-:S03]  /*0700*/  IMAD.WIDE R4, R5, 0x4, R2 ;  /* 0x0000000405047825 */ /* 0x000fc600078e0202 */
[----:B------:R0:W-:Y:S04]  /*0710*/  STG.E desc[UR8][R6.64], R21 ;  /* 0x0000001506007986 */ /* 0x0001e8000c101908 */
[----:B------:R-:W2:Y:S01]  /*0720*/  LDG.E R17, desc[UR8][R4.64] ;  /* 0x0000000804117981 */ /* 0x000ea2000c1e1900 */
[----:B------:R-:W-:Y:S02]  /*0730*/  IABS R20, R19 ;  /* 0x0000001300147213 */ /* 0x000fe40000000000 */
[----:B------:R-:W-:-:S03]  /*0740*/  ISETP.GE.AND P2, PT, R19, RZ, PT ;  /* 0x000000ff1300720c */ /* 0x000fc60003f46270 */
[----:B------:R-:W-:-:S04]  /*0750*/  IMAD.HI.U32 R18, R16, R20, RZ ;  /* 0x0000001410127227 */ /* 0x000fc800078e00ff */
[----:B0-----:R-:W-:Y:S01]  /*0760*/  FADD R6, R21, 0.12340000271797180176 ;  /* 0x3dfcb92415067421 */ /* 0x001fe20000000000 */
        /* <DEDUP_REMOVED lines=58> */
[----:B------:R-:W-:-:S05]  /*0b10*/  SEL R13, R12, R18, !P0 ;  /* 0x000000120c0d7207 */ /* 0x000fca0004000000 */
[----:B------:R-:W-:-:S04]  /*0b20*/  IMAD.WIDE R12, R13, 0x4, R2 ;  /* 0x000000040d0c7825 */ /* 0x000fc800078e0202 */
[----:B--2---:R-:W-:-:S05]  /*0b30*/  FFMA R17, R17, 1.0001000165939331055, R4 ;  /* 0x3f80034711117823 */ /* 0x004fca0000000004 */
[----:B------:R3:W-:Y:S04]  /*0b40*/  STG.E desc[UR8][R6.64], R17 ;  /* 0x0000001106007986 */ /* 0x0007e8000c101908 */
[----:B------:R-:W2:Y:S01]  /*0b50*/  LDG.E R4, desc[UR8][R12.64] ;  /* 0x000000080c047981 */ /* 0x000ea2000c1e1900 */
[----:B------:R-:W-:Y:S01]  /*0b60*/  FADD R5, R17, 0.12340000271797180176 ;  /* 0x3dfcb92411057421 */ /* 0x000fe20000000000 */
[----:B------:R-:W-:Y:S01]  /*0b70*/  UIADD3 UR5, UPT, UPT, UR5, 0x8, URZ ;  /* 0x0000000805057890 */ /* 0x000fe2000fffe0ff */
[----:B------:R-:W-:-:S03]  /*0b80*/  IMAD R11, R10, 0x8, R11 ;  /* 0x000000080a0b7824 */ /* 0x000fc600078e020b */
[----:B------:R-:W-:Y:S01]  /*0b90*/  UISETP.NE.AND UP1, UPT, UR5, URZ, UPT ;  /* 0x000000ff0500728c */ /* 0x000fe2000bf25270 */
[----:B--2---:R-:W-:-:S05]  /*0ba0*/  FFMA R4, R4, 1.0001000165939331055, R5 ;  /* 0x3f80034704047823 */ /* 0x004fca0000000005 */
[----:B------:R3:W-:Y:S03]  /*0bb0*/  STG.E desc[UR8][R12.64], R4 ;  /* 0x000000040c007986 */ /* 0x0007e6000c101908 */
[----:B------:R-:W-:Y:S05]  /*0bc0*/  BRA.U UP1, `(.L_x_2) ;  /* 0xfffffff501a47547 */ /* 0x000fea000b83ffff */
.L_x_1:
[----:B------:R-:W-:Y:S05]  /*0bd0*/  BRA.U !UP0, `(.L_x_0) ;  /* 0x0000000908c07547 */ /* 0x000fea000b800000 */
[----:B------:R-:W4:Y:S01]  /*0be0*/  LDCU UR5, c[0x0][0x394] ;  /* 0x00007280ff0577ac */ /* 0x000f220008000800 */
[----:B------:R-:W-:Y:S02]  /*0bf0*/  UISETP.GE.U32.AND UP0, UPT, UR6, 0x4, UPT ;  /* 0x000000040600788c */ /* 0x000fe4000bf06070 */
[----:B----4-:R-:W-:-:S04]  /*0c00*/  ULOP3.LUT UR7, UR5, 0x3, URZ, 0xc0, !UPT ;  /* 0x0000000305077892 */ /* 0x010fc8000f8ec0ff */
[----:B------:R-:W-:-:S03]  /*0c10*/  UISETP.NE.AND UP1, UPT, UR7, URZ, UPT ;  /* 0x000000ff0700728c */ /* 0x000fc6000bf25270 */
[----:B------:R-:W-:Y:S08]  /*0c20*/  BRA.U !UP0, `(.L_x_3) ;  /* 0x0000000508547547 */ /* 0x000ff0000b800000 */
[----:B------:R-:W-:Y:S01]  /*0c30*/  IABS R5, R14 ;  /* 0x0000000e00057213 */ /* 0x000fe20000000000 */
[----:B0-23--:R-:W-:-:S03]  /*0c40*/  IMAD R13, R0, UR4, R9 ;  /* 0x00000004000d7c24 */ /* 0x00dfc6000f8e0209 */
[----:B------:R-:W0:Y:S01]  /*0c50*/  I2F.RP R2, R5 ;  /* 0x0000000500027306 */ /* 0x000e220000209400 */
[----:B-1----:R-:W-:-:S05]  /*0c60*/  IMAD R6, R13, UR10, R8 ;  /* 0x0000000a0d067c24 */ /* 0x002fca000f8e0208 */
[----:B------:R-:W-:Y:S02]  /*0c70*/  IABS R12, R6 ;  /* 0x00000006000c7213 */ /* 0x000fe40000000000 */
[----:B------:R-:W-:Y:S01]  /*0c80*/  ISETP.GE.AND P1, PT, R6, RZ, PT ;  /* 0x000000ff0600720c */ /* 0x000fe20003f26270 */
[----:B0-----:R-:W0:Y:S02]  /*0c90*/  MUFU.RCP R2, R2 ;  /* 0x0000000200027308 */ /* 0x001e240000001000 */
[----:B0-----:R-:W-:-:S06]  /*0ca0*/  IADD3 R11, PT, PT, R2, 0xffffffe, RZ ;  /* 0x0ffffffe020b7810 */ /* 0x001fcc0007ffe0ff */
[----:B------:R-:W0:Y:S02]  /*0cb0*/  F2I.FTZ.U32.TRUNC.NTZ R11, R11 ;  /* 0x0000000b000b7305 */ /* 0x000e24000021f000 */
[----:B0-----:R-:W-:-:S04]  /*0cc0*/  IMAD.MOV R10, RZ, RZ, -R11 ;  /* 0x000000ffff0a7224 */ /* 0x001fc800078e0a0b */
[----:B------:R-:W-:Y:S01]  /*0cd0*/  IMAD R3, R10, R5, RZ ;  /* 0x000000050a037224 */ /* 0x000fe200078e02ff */
[----:B------:R-:W-:-:S05]  /*0ce0*/  MOV R10, RZ ;  /* 0x000000ff000a7202 */ /* 0x000fca0000000f00 */
[----:B------:R-:W-:Y:S01]  /*0cf0*/  IMAD.HI.U32 R10, R11, R3, R10 ;  /* 0x000000030b0a7227 */ /* 0x000fe200078e000a */
[----:B------:R-:W-:-:S05]  /*0d00*/  LOP3.LUT R11, RZ, R14, RZ, 0x33, !PT ;  /* 0x0000000eff0b7212 */ /* 0x000fca00078e33ff */
[----:B------:R-:W-:-:S04]  /*0d10*/  IMAD.HI.U32 R2, R10, R12, RZ ;  /* 0x0000000c0a027227 */ /* 0x000fc800078e00ff */
[----:B------:R-:W-:-:S04]  /*0d20*/  IMAD.MOV R2, RZ, RZ, -R2 ;  /* 0x000000ffff027224 */ /* 0x000fc800078e0a02 */
[C---:B------:R-:W-:Y:S02]  /*0d30*/  IMAD R12, R5.reuse, R2, R12 ;  /* 0x00000002050c7224 */ /* 0x040fe400078e020c */
[----:B------:R-:W0:Y:S03]  /*0d40*/  LDC.64 R2, c[0x0][0x398] ;  /* 0x0000e600ff027b82 */ /* 0x000e260000000a00 */
[----:B------:R-:W-:-:S13]  /*0d50*/  ISETP.GT.U32.AND P0, PT, R5, R12, PT ;  /* 0x0000000c0500720c */ /* 0x000fda0003f04070 */
[----:B------:R-:W-:-:S04]  /*0d60*/  @!P0 IADD3 R12, PT, PT, R12, -R5, RZ ;  /* 0x800000050c0c8210 */ /* 0x000fc80007ffe0ff */
[----:B------:R-:W-:-:S13]  /*0d70*/  ISETP.GT.U32.AND P0, PT, R5, R12, PT ;  /* 0x0000000c0500720c */ /* 0x000fda0003f04070 */
[----:B------:R-:W-:Y:S01]  /*0d80*/  @!P0 IMAD.IADD R12, R12, 0x1, -R5 ;  /* 0x000000010c0c8824 */ /* 0x000fe200078e0a05 */
[----:B------:R-:W-:-:S04]  /*0d90*/  ISETP.NE.AND P0, PT, R14, RZ, PT ;  /* 0x000000ff0e00720c */ /* 0x000fc80003f05270 */
[----:B------:R-:W-:-:S04]  /*0da0*/  @!P1 IADD3 R12, PT, PT, -R12, RZ, RZ ;  /* 0x000000ff0c0c9210 */ /* 0x000fc80007ffe1ff */
[----:B------:R-:W-:-:S05]  /*0db0*/  SEL R7, R11, R12, !P0 ;  /* 0x0000000c0b077207 */ /* 0x000fca0004000000 */
[----:B0-----:R-:W-:-:S05]  /*0dc0*/  IMAD.WIDE R6, R7, 0x4, R2 ;  /* 0x0000000407067825 */ /* 0x001fca00078e0202 */
[----:B------:R-:W2:Y:S01]  /*0dd0*/  LDG.E R12, desc[UR8][R6.64] ;  /* 0x00000008060c7981 */ /* 0x000ea2000c1e1900 */
[----:B------:R-:W-:-:S04]  /*0de0*/  IMAD.IADD R17, R13, 0x1, R0 ;  /* 0x000000010d117824 */ /* 0x000fc800078e0200 */
[----:B------:R-:W-:-:S05]  /*0df0*/  IMAD R13, R17, UR10, R8 ;  /* 0x0000000a110d7c24 */ /* 0x000fca000f8e0208 */
[----:B------:R-:W-:Y:S02]  /*0e00*/  IABS R16, R13 ;  /* 0x0000000d00107213 */ /* 0x000fe40000000000 */
[----:B------:R-:W-:Y:S01]  /*0e10*/  ISETP.GE.AND P2, PT, R13, RZ, PT ;  /* 0x000000ff0d00720c */ /* 0x000fe20003f46270 */
[----:B------:R-:W-:Y:S02]  /*0e20*/  FADD R13, R4, 0.12340000271797180176 ;  /* 0x3dfcb924040d7421 */ /* 0x000fe40000000000 */
        /* <DEDUP_REMOVED lines=13> */
[----:B------:R-:W-:-:S05]  /*0f00*/  IADD3 R21, PT, PT, R17, R0, RZ ;  /* 0x0000000011157210 */ /* 0x000fca0007ffe0ff */
[----:B------:R-:W-:Y:S02]  /*0f10*/  IMAD R15, R21, UR10, R8 ;  /* 0x0000000a150f7c24 */ /* 0x000fe4000f8e0208 */
[----:B0-----:R-:W-:-:S03]  /*0f20*/  FADD R7, R19, 0.12340000271797180176 ;  /* 0x3dfcb92413077421 */ /* 0x001fc60000000000 */
[----:B------:R-:W-:Y:S02]  /*0f30*/  IABS R17, R15 ;  /* 0x0000000f00117213 */ /* 0x000fe40000000000 */
[----:B------:R-:W-:-:S03]  /*0f40*/  ISETP.GE.AND P2, PT, R15, RZ, PT ;  /* 0x000000ff0f00720c */ /* 0x000fc60003f46270 */
        /* <DEDUP_REMOVED lines=12> */
[----:B------:R-:W0:Y:S01]  /*1010*/  LDG.E R4, desc[UR8][R6.64] ;  /* 0x0000000806047981 */ /* 0x000e22000c1e1900 */
[----:B------:R-:W-:-:S04]  /*1020*/  IMAD.IADD R15, R21, 0x1, R0 ;  /* 0x00000001150f7824 */ /* 0x000fc800078e0200 */
[----:B------:R-:W-:-:S05]  /*1030*/  IMAD R15, R15, UR10, R8 ;  /* 0x0000000a0f0f7c24 */ /* 0x000fca000f8e0208 */
[----:B------:R-:W-:Y:S02]  /*1040*/  IABS R16, R15 ;  /* 0x0000000f00107213 */ /* 0x000fe40000000000 */
[----:B------:R-:W-:-:S03]  /*1050*/  ISETP.GE.AND P2, PT, R15, RZ, PT ;  /* 0x000000ff0f00720c */ /* 0x000fc60003f46270 */
[----:B------:R-:W-:-:S05]  /*1060*/  IMAD.HI.U32 R10, R10, R16, RZ ;  /* 0x000000100a0a7227 */ /* 0x000fca00078e00ff */
[----:B------:R-:W-:-:S05]  /*1070*/  IADD3 R10, PT, PT, -R10, RZ, RZ ;  /* 0x000000ff0a0a7210 */ /* 0x000fca0007ffe1ff */
[----:B------:R-:W-:-:S05]  /*1080*/  IMAD R10, R5, R10, R16 ;  /* 0x0000000a050a7224 */ /* 0x000fca00078e0210 */
[----:B------:R-:W-:-:S13]  /*1090*/  ISETP.GT.U32.AND P1, PT, R5, R10, PT ;  /* 0x0000000a0500720c */ /* 0x000fda0003f24070 */
[----:B------:R-:W-:-:S05]  /*10a0*/  @!P1 IMAD.IADD R10, R10, 0x1, -R5 ;  /* 0x000000010a0a9824 */ /* 0x000fca00078e0a05 */
[----:B------:R-:W-:-:S13]  /*10b0*/  ISETP.GT.U32.AND P1, PT, R5, R10, PT ;  /* 0x0000000a0500720c */ /* 0x000fda0003f24070 */
[----:B------:R-:W-:Y:S01]  /*10c0*/  @!P1 IADD3 R10, PT, PT, R10, -R5, RZ ;  /* 0x800000050a0a9210 */ /* 0x000fe20007ffe0ff */
[----:B------:R-:W-:-:S04]  /*10d0*/  FADD R5, R17, 0.12340000271797180176 ;  /* 0x3dfcb92411057421 */ /* 0x000fc80000000000 */
[----:B------:R-:W-:-:S05]  /*10e0*/  @!P2 IMAD.MOV R10, RZ, RZ, -R10 ;  /* 0x000000ffff0aa224 */ /* 0x000fca00078e0a0a */
[----:B------:R-:W-:-:S05]  /*10f0*/  SEL R11, R11, R10, !P0 ;  /* 0x0000000a0b0b7207 */ /* 0x000fca0004000000 */
[----:B------:R-:W-:-:S04]  /*1100*/  IMAD.WIDE R2, R11, 0x4, R2 ;  /* 0x000000040b027825 */ /* 0x000fc800078e0202 */
[----:B0-----:R-:W-:-:S05]  /*1110*/  FFMA R13, R4, 1.0001000165939331055, R5 ;  /* 0x3f800347040d7823 */ /* 0x001fca0000000005 */
[----:B------:R4:W-:Y:S04]  /*1120*/  STG.E desc[UR8][R6.64], R13 ;  /* 0x0000000d06007986 */ /* 0x0009e8000c101908 */
[----:B------:R-:W2:Y:S01]  /*1130*/  LDG.E R4, desc[UR8][R2.64] ;  /* 0x0000000802047981 */ /* 0x000ea2000c1e1900 */
[----:B------:R-:W-:Y:S01]  /*1140*/  FADD R5, R13, 0.12340000271797180176 ;  /* 0x3dfcb9240d057421 */ /* 0x000fe20000000000 */
[----:B------:R-:W-:-:S03]  /*1150*/  UIADD3 UR4, UPT, UPT, UR4, 0x4, URZ ;  /* 0x0000000404047890 */ /* 0x000fc6000fffe0ff */
[----:B--2---:R-:W-:-:S05]  /*1160*/  FFMA R4, R4, 1.0001000165939331055, R5 ;  /* 0x3f80034704047823 */ /* 0x004fca0000000005 */
[----:B------:R4:W-:Y:S04]  /*1170*/  STG.E desc[UR8][R2.64], R4 ;  /* 0x0000000402007986 */ /* 0x0009e8000c101908 */
.L_x_3:
[----:B------:R-:W-:Y:S05]  /*1180*/  BRA.U !UP1, `(.L_x_0) ;  /* 0x0000000509547547 */ /* 0x000fea000b800000 */
[----:B------:R-:W-:Y:S02]  /*1190*/  UISETP.NE.AND UP0, UPT, UR7, 0x1, UPT ;  /* 0x000000010700788c */ /* 0x000fe4000bf05270 */
[----:B------:R-:W-:-:S04]  /*11a0*/  ULOP3.LUT UR5, UR5, 0x1, URZ, 0xc0, !UPT ;  /* 0x0000000105057892 */ /* 0x000fc8000f8ec0ff */
[----:B------:R-:W-:-:S03]  /*11b0*/  UISETP.NE.U32.AND UP1, UPT, UR5, 0x1, UPT ;  /* 0x000000010500788c */ /* 0x000fc6000bf25070 */
[----:B------:R-:W-:Y:S08]  /*11c0*/  BRA.U !UP0, `(.L_x_4) ;  /* 0x0000000108c47547 */ /* 0x000ff0000b800000 */
[-C--:B------:R-:W-:Y:S01]  /*11d0*/  IABS R5, R14.reuse ;  /* 0x0000000e00057213 */ /* 0x080fe20000000000 */
[----:B0-2---:R-:W-:Y:S01]  /*11e0*/  IMAD R11, R0, UR4, R9 ;  /* 0x00000004000b7c24 */ /* 0x005fe2000f8e0209 */
[----:B------:R-:W-:Y:S02]  /*11f0*/  LOP3.LUT R15, RZ, R14, RZ, 0x33, !PT ;  /* 0x0000000eff0f7212 */ /* 0x000fe400078e33ff */
[----:B---34-:R-:W0:Y:S01]  /*1200*/  I2F.RP R7, R5 ;  /* 0x0000000500077306 */ /* 0x018e220000209400 */
[----:B-1----:R-:W-:-:S05]  /*1210*/  IMAD R6, R11, UR10, R8 ;  /* 0x0000000a0b067c24 */ /* 0x002fca000f8e0208 */
[----:B------:R-:W-:Y:S02]  /*1220*/  IABS R10, R6 ;  /* 0x00000006000a7213 */ /* 0x000fe40000000000 */
[----:B------:R-:W-:Y:S01]  /*1230*/  ISETP.GE.AND P1, PT, R6, RZ, PT ;  /* 0x000000ff0600720c */ /* 0x000fe20003f26270 */
[----:B0-----:R-:W0:Y:S02]  /*1240*/  MUFU.RCP R7, R7 ;  /* 0x0000000700077308 */ /* 0x001e240000001000 */
[----:B0-----:R-:W-:-:S06]  /*1250*/  IADD3 R3, PT, PT, R7, 0xffffffe, RZ ;  /* 0x0ffffffe07037810 */ /* 0x001fcc0007ffe0ff */
[----:B------:R-:W0:Y:S02]  /*1260*/  F2I.FTZ.U32.TRUNC.NTZ R3, R3 ;  /* 0x0000000300037305 */ /* 0x000e24000021f000 */
[----:B0-----:R-:W-:-:S04]  /*1270*/  IMAD.MOV R2, RZ, RZ, -R3 ;  /* 0x000000ffff027224 */ /* 0x001fc800078e0a03 */
[----:B------:R-:W-:Y:S02]  /*1280*/  IMAD R13, R2, R5, RZ ;  /* 0x00000005020d7224 */ /* 0x000fe400078e02ff */
[----:B------:R-:W-:-:S05]  /*1290*/  HFMA2 R2, -RZ, RZ, 0, 0 ;  /* 0x00000000ff027431 */ /* 0x000fca00000001ff */
[----:B------:R-:W-:-:S06]  /*12a0*/  IMAD.HI.U32 R13, R3, R13, R2 ;  /* 0x0000000d030d7227 */ /* 0x000fcc00078e0002 */
        /* <DEDUP_REMOVED lines=32> */
[----:B------:R-:W-:-:S03]  /*14b0*/  UIADD3 UR4, UPT, UPT, UR4, 0x2, URZ ;  /* 0x0000000204047890 */ /* 0x000fc6000fffe0ff */
[----:B--2---:R-:W-:-:S05]  /*14c0*/  FFMA R4, R4, 1.0001000165939331055, R5 ;  /* 0x3f80034704047823 */ /* 0x004fca0000000005 */
[----:B------:R0:W-:Y:S04]  /*14d0*/  STG.E desc[UR8][R2.64], R4 ;  /* 0x0000000402007986 */ /* 0x0001e8000c101908 */
.L_x_4:
[----:B------:R-:W-:Y:S05]  /*14e0*/  BRA.U UP1, `(.L_x_0) ;  /* 0x00000001017c7547 */ /* 0x000fea000b800000 */
[----:B------:R-:W-:Y:S01]  /*14f0*/  IABS R5, R14 ;  /* 0x0000000e00057213 */ /* 0x000fe20000000000 */
[----:B0-2---:R-:W-:Y:S01]  /*1500*/  IMAD R9, R0, UR4, R9 ;  /* 0x0000000400097c24 */ /* 0x005fe2000f8e0209 */
[----:B------:R-:W-:Y:S02]  /*1510*/  ISETP.NE.AND P2, PT, R14, RZ, PT ;  /* 0x000000ff0e00720c */ /* 0x000fe40003f45270 */
[----:B---34-:R-:W0:Y:S01]  /*1520*/  I2F.RP R6, R5 ;  /* 0x0000000500067306 */ /* 0x018e220000209400 */
[----:B-1----:R-:W-:-:S05]  /*1530*/  IMAD R9, R9, UR10, R8 ;  /* 0x0000000a09097c24 */ /* 0x002fca000f8e0208 */
[----:B------:R-:W-:Y:S02]  /*1540*/  ISETP.GE.AND P1, PT, R9, RZ, PT ;  /* 0x000000ff0900720c */ /* 0x000fe40003f26270 */
[----:B0-----:R-:W0:Y:S02]  /*1550*/  MUFU.RCP R6, R6 ;  /* 0x0000000600067308 */ /* 0x001e240000001000 */
[----:B0-----:R-:W-:-:S06]  /*1560*/  IADD3 R3, PT, PT, R6, 0xffffffe, RZ ;  /* 0x0ffffffe06037810 */ /* 0x001fcc0007ffe0ff */
[----:B------:R-:W0:Y:S02]  /*1570*/  F2I.FTZ.U32.TRUNC.NTZ R3, R3 ;  /* 0x0000000300037305 */ /* 0x000e24000021f000 */
[----:B0-----:R-:W-:-:S05]  /*1580*/  IMAD.MOV R2, RZ, RZ, -R3 ;  /* 0x000000ffff027224 */ /* 0x001fca00078e0a03 */
[----:B------:R-:W-:Y:S01]  /*1590*/  MOV R0, R2 ;  /* 0x0000000200007202 */ /* 0x000fe20000000f00 */
[----:B------:R-:W-:-:S04]  /*15a0*/  HFMA2 R2, -RZ, RZ, 0, 0 ;  /* 0x00000000ff027431 */ /* 0x000fc800000001ff */
[----:B------:R-:W-:Y:S01]  /*15b0*/  IMAD R7, R0, R5, RZ ;  /* 0x0000000500077224 */ /* 0x000fe200078e02ff */
[----:B------:R-:W-:-:S03]  /*15c0*/  IABS R0, R9 ;  /* 0x0000000900007213 */ /* 0x000fc60000000000 */
[----:B------:R-:W-:-:S04]  /*15d0*/  IMAD.HI.U32 R7, R3, R7, R2 ;  /* 0x0000000703077227 */ /* 0x000fc800078e0002 */
[----:B------:R-:W-:-:S04]  /*15e0*/  IMAD.MOV.U32 R2, RZ, RZ, R0 ;  /* 0x000000ffff027224 */ /* 0x000fc800078e0000 */
[----:B------:R-:W-:-:S05]  /*15f0*/  IMAD.HI.U32 R0, R7, R2, RZ ;  /* 0x0000000207007227 */ /* 0x000fca00078e00ff */
[----:B------:R-:W-:-:S05]  /*1600*/  IADD3 R3, PT, PT, -R0, RZ, RZ ;  /* 0x000000ff00037210 */ /* 0x000fca0007ffe1ff */
[C---:B------:R-:W-:Y:S02]  /*1610*/  IMAD R0, R5.reuse, R3, R2 ;  /* 0x0000000305007224 */ /* 0x040fe400078e0202 */
[----:B------:R-:W0:Y:S03]  /*1620*/  LDC.64 R2, c[0x0][0x398] ;  /* 0x0000e600ff027b82 */ /* 0x000e260000000a00 */
[----:B------:R-:W-:-:S13]  /*1630*/  ISETP.GT.U32.AND P0, PT, R5, R0, PT ;  /* 0x000000000500720c */ /* 0x000fda0003f04070 */
[----:B------:R-:W-:-:S04]  /*1640*/  @!P0 IADD3 R0, PT, PT, R0, -R5, RZ ;  /* 0x8000000500008210 */ /* 0x000fc80007ffe0ff */
[----:B------:R-:W-:-:S13]  /*1650*/  ISETP.GT.U32.AND P0, PT, R5, R0, PT ;  /* 0x000000000500720c */ /* 0x000fda0003f04070 */
[----:B------:R-:W-:-:S05]  /*1660*/  @!P0 IMAD.IADD R0, R0, 0x1, -R5 ;  /* 0x0000000100008824 */ /* 0x000fca00078e0a05 */
[----:B------:R-:W-:Y:S02]  /*1670*/  @!P1 IADD3 R0, PT, PT, -R0, RZ, RZ ;  /* 0x000000ff00009210 */ /* 0x000fe40007ffe1ff */
[----:B------:R-:W-:-:S05]  /*1680*/  @!P2 LOP3.LUT R0, RZ, R14, RZ, 0x33, !PT ;  /* 0x0000000eff00a212 */ /* 0x000fca00078e33ff */
[----:B0-----:R-:W-:-:S05]  /*1690*/  IMAD.WIDE R2, R0, 0x4, R2 ;  /* 0x0000000400027825 */ /* 0x001fca00078e0202 */
[----:B------:R-:W2:Y:S01]  /*16a0*/  LDG.E R0, desc[UR8][R2.64] ;  /* 0x0000000802007981 */ /* 0x000ea2000c1e1900 */
[----:B------:R-:W-:-:S04]  /*16b0*/  FADD R5, R4, 0.12340000271797180176 ;  /* 0x3dfcb92404057421 */ /* 0x000fc80000000000 */
[----:B--2---:R-:W-:-:S05]  /*16c0*/  FFMA R5, R0, 1.0001000165939331055, R5 ;  /* 0x3f80034700057823 */ /* 0x004fca0000000005 */
[----:B------:R0:W-:Y:S02]  /*16d0*/  STG.E desc[UR8][R2.64], R5 ;  /* 0x0000000502007986 */ /* 0x0001e4000c101908 */
.L_x_0:
[----:B0---4-:R-:W2:Y:S01]  /*16e0*/  LDC.64 R2, c[0x0][0x388] ;  /* 0x0000e200ff027b82 */ /* 0x011ea20000000a00 */
[----:B---3--:R-:W-:Y:S01]  /*16f0*/  MOV R7, 0x41c64e6d ;  /* 0x41c64e6d00077802 */ /* 0x008fe20000000f00 */
[----:B--2---:R-:W0:Y:S04]  /*1700*/  I2F.U32.RP R0, R3 ;  /* 0x0000000300007306 */ /* 0x004e280000209000 */
[----:B------:R-:W-:Y:S01]  /*1710*/  IMAD R2, R2, R7, 0x3039 ;  /* 0x0000303902027424 */ /* 0x000fe200078e0207 */
[----:B------:R-:W-:-:S03]  /*1720*/  ISETP.NE.U32.AND P1, PT, R3, RZ, PT ;  /* 0x000000ff0300720c */ /* 0x000fc60003f25070 */
[----:B0-----:R-:W0:Y:S02]  /*1730*/  MUFU.RCP R0, R0 ;  /* 0x0000000000007308 */ /* 0x001e240000001000 */
[----:B0-----:R-:W-:-:S06]  /*1740*/  IADD3 R4, PT, PT, R0, 0xffffffe, RZ ;  /* 0x0ffffffe00047810 */ /* 0x001fcc0007ffe0ff */
[----:B------:R0:W2:Y:S02]  /*1750*/  F2I.FTZ.U32.TRUNC.NTZ R5, R4 ;  /* 0x0000000400057305 */ /* 0x0000a4000021f000 */
[----:B0-----:R-:W-:Y:S01]  /*1760*/  MOV R4, RZ ;  /* 0x000000ff00047202 */ /* 0x001fe20000000f00 */
[----:B--2---:R-:W-:-:S04]  /*1770*/  IMAD.MOV R6, RZ, RZ, -R5 ;  /* 0x000000ffff067224 */ /* 0x004fc800078e0a05 */
[----:B------:R-:W-:-:S04]  /*1780*/  IMAD R9, R6, R3, RZ ;  /* 0x0000000306097224 */ /* 0x000fc800078e02ff */
[----:B------:R-:W-:-:S06]  /*1790*/  IMAD.HI.U32 R5, R5, R9, R4 ;  /* 0x0000000905057227 */ /* 0x000fcc00078e0004 */
[----:B------:R-:W-:-:S04]  /*17a0*/  IMAD.HI.U32 R5, R5, R2, RZ ;  /* 0x0000000205057227 */ /* 0x000fc800078e00ff */
[----:B------:R-:W-:-:S04]  /*17b0*/  IMAD.MOV R5, RZ, RZ, -R5 ;  /* 0x000000ffff057224 */ /* 0x000fc800078e0a05 */
[----:B------:R-:W-:Y:S02]  /*17c0*/  IMAD R2, R3, R5, R2 ;  /* 0x0000000503027224 */ /* 0x000fe400078e0202 */
[----:B------:R-:W0:Y:S03]  /*17d0*/  LDC.64 R4, c[0x0][0x380] ;  /* 0x0000e000ff047b82 */ /* 0x000e260000000a00 */
[----:B------:R-:W-:-:S13]  /*17e0*/  ISETP.GE.U32.AND P0, PT, R2, R3, PT ;  /* 0x000000030200720c */ /* 0x000fda0003f06070 */
[----:B------:R-:W-:-:S04]  /*17f0*/  @P0 IADD3 R2, PT, PT, R2, -R3, RZ ;  /* 0x8000000302020210 */ /* 0x000fc80007ffe0ff */
[----:B------:R-:W-:-:S13]  /*1800*/  ISETP.GE.U32.AND P0, PT, R2, R3, PT ;  /* 0x000000030200720c */ /* 0x000fda0003f06070 */
[-C--:B------:R-:W-:Y:S02]  /*1810*/  @P0 IADD3 R2, PT, PT, R2, -R3.reuse, RZ ;  /* 0x8000000302020210 */ /* 0x080fe40007ffe0ff */
[----:B------:R-:W-:-:S05]  /*1820*/  @!P1 LOP3.LUT R2, RZ, R3, RZ, 0x33, !PT ;  /* 0x00000003ff029212 */ /* 0x000fca00078e33ff */
[----:B0-----:R-:W-:Y:S01]  /*1830*/  STG.E desc[UR8][R4.64], R2 ;  /* 0x0000000204007986 */ /* 0x001fe2000c101908 */
[----:B------:R-:W-:Y:S05]  /*1840*/  EXIT ;  /* 0x000000000000794d */ /* 0x000fea0003800000 */
.L_x_5:
[----:B------:R-:W-:-:S00]  /*1850*/  BRA `(.L_x_5) ;  /* 0xfffffffc00fc7947 */ /* 0x000fc0000383ffff */
[----:B------:R-:W-:-:S00]  /*1860*/  NOP ;  /* 0x0000000000007918 */ /* 0x000fc00000000000 */
        /* <DEDUP_REMOVED lines=9> */
.L_x_22:


//--------------------- .text.verify_kernel       --------------------------
	.section	.text.verify_kernel,"ax",@progbits
	.align	128
        .global         verify_kernel
        .type           verify_kernel,@function
        .size           verify_kernel,(.L_x_23 - verify_kernel)
        .other          verify_kernel,@"STO_CUDA_ENTRY STV_DEFAULT"
verify_kernel:
.text.verify_kernel:
[----:B------:R-:W-:Y:S01]  /*0000*/  LDC R1, c[0x0][0x37c] ;  /* 0x0000df00ff017b82 */ /* 0x000fe20000000800 */
[----:B------:R-:W0:Y:S07]  /*0010*/  S2R R0, SR_TID.X ;  /* 0x0000000000007919 */ /* 0x000e2e0000002100 */
[----:B------:R-:W0:Y:S02]  /*0020*/  S2UR UR6, SR_CTAID.X ;  /* 0x00000000000679c3 */ /* 0x000e240000002500 */
[----:B0-----:R-:W-:-:S13]  /*0030*/  LOP3.LUT P0, RZ, R0, UR6, RZ, 0xfc, !PT ;  /* 0x0000000600ff7c12 */ /* 0x001fda000f80fcff */
[----:B------:R-:W-:Y:S05]  /*0040*/  @P0 EXIT ;  /* 0x000000000000094d */ /* 0x000fea0003800000 */
        /* <DEDUP_REMOVED lines=9> */
[----:B------:R-:W1:Y:S01]  /*00e0*/  LDC R5, c[0x0][0x360] ;  /* 0x0000d800ff057b82 */ /* 0x000e620000000800 */
[----:B------:R-:W2:Y:S01]  /*00f0*/  LDCU UR7, c[0x0][0x370] ;  /* 0x00006e00ff0777ac */ /* 0x000ea20008000800 */
[----:B0-----:R-:W-:-:S09]  /*0100*/  UISETP.GE.AND UP0, UPT, UR5, 0x1, UPT ;  /* 0x000000010500788c */ /* 0x001fd2000bf06270 */
[----:B--2---:R-:W-:Y:S05]  /*0110*/  BRA.U !UP0, `(.L_x_6) ;  /* 0x0000001508747547 */ /* 0x004fea000b800000 */
[----:B------:R-:W-:Y:S01]  /*0120*/  UISETP.GE.U32.AND UP1, UPT, UR5, 0x8, UPT ;  /* 0x000000080500788c */ /* 0x000fe2000bf26070 */
[----:B------:R-:W-:Y:S01]  /*0130*/  IMAD.MOV.U32 R8, RZ, RZ, RZ ;  /* 0x000000ffff087224 */ /* 0x000fe200078e00ff */
[----:B------:R-:W-:Y:S01]  /*0140*/  ULOP3.LUT UR9, UR5, 0x7, URZ, 0xc0, !UPT ;  /* 0x0000000705097892 */ /* 0x000fe2000f8ec0ff */
[----:B------:R-:W-:-:S03]  /*0150*/  UMOV UR4, URZ ;  /* 0x000000ff00047c82 */ /* 0x000fc60008000000 */
[----:B------:R-:W-:-:S03]  /*0160*/  UISETP.NE.AND UP0, UPT, UR9, URZ, UPT ;  /* 0x000000ff0900728c */ /* 0x000fc6000bf05270 */
[----:B------:R-:W-:Y:S08]  /*0170*/  BRA.U !UP1, `(.L_x_7) ;  /* 0x00000009099c7547 */ /* 0x000ff0000b800000 */
[----:B------:R-:W-:Y:S01]  /*0180*/  IABS R10, R4 ;  /* 0x00000004000a7213 */ /* 0x000fe20000000000 */
[----:B------:R-:W0:Y:S01]  /*0190*/  LDC.64 R2, c[0x0][0x3a8] ;  /* 0x0000ea00ff027b82 */ /* 0x000e220000000a00 */
[----:B------:R-:W-:Y:S01]  /*01a0*/  ULOP3.LUT UR4, UR5, 0x7ffffff8, URZ, 0xc0, !UPT ;  /* 0x7ffffff805047892 */ /* 0x000fe2000f8ec0ff */
[C---:B-1----:R-:W-:Y:S01]  /*01b0*/  IMAD R13, R5.reuse, UR6, R0 ;  /* 0x00000006050d7c24 */ /* 0x042fe2000f8e0200 */
[----:B------:R-:W1:Y:S01]  /*01c0*/  I2F.RP R8, R10 ;  /* 0x0000000a00087306 */ /* 0x000e620000209400 */
[----:B------:R-:W-:Y:S01]  /*01d0*/  IMAD R12, R5, UR7, RZ ;  /* 0x00000007050c7c24 */ /* 0x000fe2000f8e02ff */
[----:B------:R-:W-:-:S03]  /*01e0*/  UIADD3 UR5, UPT, UPT, -UR4, URZ, URZ ;  /* 0x000000ff04057290 */ /* 0x000fc6000fffe1ff */
[----:B------:R-:W2:Y:S03]  /*01f0*/  LDC R4, c[0x0][0x3b0] ;  /* 0x0000ec00ff047b82 */ /* 0x000ea60000000800 */
[----:B-1----:R-:W1:Y:S02]  /*0200*/  MUFU.RCP R8, R8 ;  /* 0x0000000800087308 */ /* 0x002e640000001000 */
[----:B-1----:R-:W-:Y:S01]  /*0210*/  IADD3 R6, PT, PT, R8, 0xffffffe, RZ ;  /* 0x0ffffffe08067810 */ /* 0x002fe20007ffe0ff */
[----:B------:R-:W-:-:S05]  /*0220*/  IMAD.MOV.U32 R8, RZ, RZ, RZ ;  /* 0x000000ffff087224 */ /* 0x000fca00078e00ff */
[----:B------:R1:W3:Y:S02]  /*0230*/  F2I.FTZ.U32.TRUNC.NTZ R7, R6 ;  /* 0x0000000600077305 */ /* 0x0002e4000021f000 */
[----:B-1----:R-:W-:Y:S02]  /*0240*/  HFMA2 R6, -RZ, RZ, 0, 0 ;  /* 0x00000000ff067431 */ /* 0x002fe400000001ff */
[----:B---3--:R-:W-:-:S04]  /*0250*/  IMAD.MOV R11, RZ, RZ, -R7 ;  /* 0x000000ffff0b7224 */ /* 0x008fc800078e0a07 */
[----:B------:R-:W-:-:S04]  /*0260*/  IMAD R11, R11, R10, RZ ;  /* 0x0000000a0b0b7224 */ /* 0x000fc800078e02ff */
[----:B0-2---:R-:W-:-:S07]  /*0270*/  IMAD.HI.U32 R11, R7, R11, R6 ;  /* 0x0000000b070b7227 */ /* 0x005fce00078e0006 */
.L_x_8:
[----:B0-----:R-:W-:Y:S02]  /*0280*/  IABS R6, R13 ;  /* 0x0000000d00067213 */ /* 0x001fe40000000000 */
        /* <DEDUP_REMOVED lines=150> */
.L_x_7:
[----:B------:R-:W-:Y:S05]  /*0bf0*/  BRA.U !UP0, `(.L_x_6) ;  /* 0x0000000908bc7547 */ /* 0x000fea000b800000 */
[----:B------:R-:W2:Y:S01]  /*0c00*/  LDCU UR8, c[0x0][0x3a0] ;  /* 0x00007400ff0877ac */ /* 0x000ea20008000800 */
[----:B------:R-:W-:Y:S02]  /*0c10*/  UISETP.GE.U32.AND UP0, UPT, UR9, 0x4, UPT ;  /* 0x000000040900788c */ /* 0x000fe4000bf06070 */
[----:B--2---:R-:W-:-:S04]  /*0c20*/  ULOP3.LUT UR10, UR8, 0x3, URZ, 0xc0, !UPT ;  /* 0x00000003080a7892 */ /* 0x004fc8000f8ec0ff */
[----:B------:R-:W-:-:S03]  /*0c30*/  UISETP.NE.AND UP1, UPT, UR10, URZ, UPT ;  /* 0x000000ff0a00728c */ /* 0x000fc6000bf25270 */
[----:B------:R-:W-:Y:S08]  /*0c40*/  BRA.U !UP0, `(.L_x_9) ;  /* 0x0000000508547547 */ /* 0x000ff0000b800000 */
[----:B------:R-:W-:Y:S01]  /*0c50*/  IABS R9, R4 ;  /* 0x0000000400097213 */ /* 0x000fe20000000000 */
[----:B------:R-:W-:-:S03]  /*0c60*/  UIMAD UR5, UR4, UR7, UR6 ;  /* 0x00000007040572a4 */ /* 0x000fc6000f8e0206 */
[----:B------:R-:W2:Y:S03]  /*0c70*/  I2F.RP R2, R9 ;  /* 0x0000000900027306 */ /* 0x000ea60000209400 */
[----:B01----:R-:W-:-:S05]  /*0c80*/  IMAD R6, R5, UR5, R0 ;  /* 0x0000000505067c24 */ /* 0x003fca000f8e0200 */
[----:B------:R-:W-:Y:S02]  /*0c90*/  IABS R12, R6 ;  /* 0x00000006000c7213 */ /* 0x000fe40000000000 */
[----:B------:R-:W-:Y:S01]  /*0ca0*/  ISETP.GE.AND P1, PT, R6, RZ, PT ;  /* 0x000000ff0600720c */ /* 0x000fe20003f26270 */
[----:B--2---:R-:W0:Y:S02]  /*0cb0*/  MUFU.RCP R2, R2 ;  /* 0x0000000200027308 */ /* 0x004e240000001000 */
        /* <DEDUP_REMOVED lines=20> */
[----:B------:R-:W-:-:S06]  /*0e00*/  UIADD3 UR5, UPT, UPT, UR5, UR7, URZ ;  /* 0x0000000705057290 */ /* 0x000fcc000fffe0ff */
[----:B------:R-:W-:-:S05]  /*0e10*/  IMAD R13, R5, UR5, R0 ;  /* 0x00000005050d7c24 */ /* 0x000fca000f8e0200 */
[----:B------:R-:W-:Y:S02]  /*0e20*/  IABS R15, R13 ;  /* 0x0000000d000f7213 */ /* 0x000fe40000000000 */
[----:B------:R-:W-:Y:S01]  /*0e30*/  ISETP.GE.AND P2, PT, R13, RZ, PT ;  /* 0x000000ff0d00720c */ /* 0x000fe20003f46270 */
[----:B------:R-:W-:Y:S02]  /*0e40*/  FADD R13, R8, 0.12340000271797180176 ;  /* 0x3dfcb924080d7421 */ /* 0x000fe40000000000 */
        /* <DEDUP_REMOVED lines=13> */
[----:B------:R-:W-:-:S06]  /*0f20*/  UIADD3 UR5, UPT, UPT, UR5, UR7, URZ ;  /* 0x0000000705057290 */ /* 0x000fcc000fffe0ff */
        /* <DEDUP_REMOVED lines=17> */
[----:B------:R-:W-:-:S06]  /*1040*/  UIADD3 UR5, UPT, UPT, UR5, UR7, URZ ;  /* 0x0000000705057290 */ /* 0x000fcc000fffe0ff */
[----:B------:R-:W-:-:S05]  /*1050*/  IMAD R14, R5, UR5, R0 ;  /* 0x00000005050e7c24 */ /* 0x000fca000f8e0200 */
        /* <DEDUP_REMOVED lines=8> */
[----:B------:R-:W-:Y:S02]  /*10e0*/  @!P1 IMAD.IADD R10, R10, 0x1, -R9 ;  /* 0x000000010a0a9824 */ /* 0x000fe400078e0a09 */
[----:B------:R-:W-:-:S03]  /*10f0*/  FADD R9, R17, 0.12340000271797180176 ;  /* 0x3dfcb92411097421 */ /* 0x000fc60000000000 */
[----:B------:R-:W-:-:S04]  /*1100*/  @!P2 IADD3 R10, PT, PT, -R10, RZ, RZ ;  /* 0x000000ff0a0aa210 */ /* 0x000fc80007ffe1ff */
[----:B------:R-:W-:-:S05]  /*1110*/  SEL R11, R11, R10, !P0 ;  /* 0x0000000a0b0b7207 */ /* 0x000fca0004000000 */
[----:B------:R-:W-:-:S04]  /*1120*/  IMAD.WIDE R2, R11, 0x4, R2 ;  /* 0x000000040b027825 */ /* 0x000fc800078e0202 */
[----:B0-----:R-:W-:-:S05]  /*1130*/  FFMA R13, R8, 1.0001000165939331055, R9 ;  /* 0x3f800347080d7823 */ /* 0x001fca0000000009 */
[----:B------:R2:W-:Y:S04]  /*1140*/  STG.E desc[UR12][R6.64], R13 ;  /* 0x0000000d06007986 */ /* 0x0005e8000c10190c */
[----:B------:R-:W3:Y:S01]  /*1150*/  LDG.E R8, desc[UR12][R2.64] ;  /* 0x0000000c02087981 */ /* 0x000ee2000c1e1900 */
[----:B------:R-:W-:Y:S01]  /*1160*/  FADD R9, R13, 0.12340000271797180176 ;  /* 0x3dfcb9240d097421 */ /* 0x000fe20000000000 */
[----:B------:R-:W-:-:S03]  /*1170*/  UIADD3 UR4, UPT, UPT, UR4, 0x4, URZ ;  /* 0x0000000404047890 */ /* 0x000fc6000fffe0ff */
[----:B---3--:R-:W-:-:S05]  /*1180*/  FFMA R8, R8, 1.0001000165939331055, R9 ;  /* 0x3f80034708087823 */ /* 0x008fca0000000009 */
[----:B------:R2:W-:Y:S04]  /*1190*/  STG.E desc[UR12][R2.64], R8 ;  /* 0x0000000802007986 */ /* 0x0005e8000c10190c */
.L_x_9:
[----:B------:R-:W-:Y:S05]  /*11a0*/  BRA.U !UP1, `(.L_x_6) ;  /* 0x0000000509507547 */ /* 0x000fea000b800000 */
[----:B------:R-:W-:Y:S02]  /*11b0*/  UISETP.NE.AND UP0, UPT, UR10, 0x1, UPT ;  /* 0x000000010a00788c */ /* 0x000fe4000bf05270 */
[----:B------:R-:W-:-:S04]  /*11c0*/  ULOP3.LUT UR5, UR8, 0x1, URZ, 0xc0, !UPT ;  /* 0x0000000108057892 */ /* 0x000fc8000f8ec0ff */
[----:B------:R-:W-:-:S03]  /*11d0*/  UISETP.NE.U32.AND UP1, UPT, UR5, 0x1, UPT ;  /* 0x000000010500788c */ /* 0x000fc6000bf25070 */
[----:B------:R-:W-:Y:S08]  /*11e0*/  BRA.U !UP0, `(.L_x_10) ;  /* 0x0000000108c47547 */ /* 0x000ff0000b800000 */
[-C--:B------:R-:W-:Y:S01]  /*11f0*/  IABS R9, R4.reuse ;  /* 0x0000000400097213 */ /* 0x080fe20000000000 */
[----:B------:R-:W-:Y:S01]  /*1200*/  UIMAD UR5, UR4, UR7, UR6 ;  /* 0x00000007040572a4 */ /* 0x000fe2000f8e0206 */
[----:B0-----:R-:W-:Y:S02]  /*1210*/  LOP3.LUT R15, RZ, R4, RZ, 0x33, !PT ;  /* 0x00000004ff0f7212 */ /* 0x001fe400078e33ff */
[----:B--2---:R-:W0:Y:S03]  /*1220*/  I2F.RP R7, R9 ;  /* 0x0000000900077306 */ /* 0x004e260000209400 */
[----:B-1----:R-:W-:-:S05]  /*1230*/  IMAD R6, R5, UR5, R0 ;  /* 0x0000000505067c24 */ /* 0x002fca000f8e0200 */
[----:B------:R-:W-:Y:S02]  /*1240*/  IABS R10, R6 ;  /* 0x00000006000a7213 */ /* 0x000fe40000000000 */
[----:B------:R-:W-:Y:S01]  /*1250*/  ISETP.GE.AND P1, PT, R6, RZ, PT ;  /* 0x000000ff0600720c */ /* 0x000fe20003f26270 */
[----:B0-----:R-:W0:Y:S02]  /*1260*/  MUFU.RCP R7, R7 ;  /* 0x0000000700077308 */ /* 0x001e240000001000 */
[----:B0-----:R-:W-:-:S06]  /*1270*/  VIADD R3, R7, 0xffffffe ;  /* 0x0ffffffe07037836 */ /* 0x001fcc0000000000 */
[----:B------:R-:W0:Y:S02]  /*1280*/  F2I.FTZ.U32.TRUNC.NTZ R3, R3 ;  /* 0x0000000300037305 */ /* 0x000e24000021f000 */
[----:B0-----:R-:W-:-:S05]  /*1290*/  IADD3 R2, PT, PT, RZ, -R3, RZ ;  /* 0x80000003ff027210 */ /* 0x001fca0007ffe0ff */
[----:B------:R-:W-:Y:S02]  /*12a0*/  IMAD R11, R2, R9, RZ ;  /* 0x00000009020b7224 */ /* 0x000fe400078e02ff */
[----:B------:R-:W-:-:S04]  /*12b0*/  IMAD.MOV.U32 R2, RZ, RZ, RZ ;  /* 0x000000ffff027224 */ /* 0x000fc800078e00ff */
[----:B------:R-:W-:-:S06]  /*12c0*/  IMAD.HI.U32 R13, R3, R11, R2 ;  /* 0x0000000b030d7227 */ /* 0x000fcc00078e0002 */
[----:B------:R-:W-:-:S05]  /*12d0*/  IMAD.HI.U32 R2, R13, R10, RZ ;  /* 0x0000000a0d027227 */ /* 0x000fca00078e00ff */
[----:B------:R-:W-:-:S05]  /*12e0*/  IADD3 R2, PT, PT, -R2, RZ, RZ ;  /* 0x000000ff02027210 */ /* 0x000fca0007ffe1ff */
[C---:B------:R-:W-:Y:S02]  /*12f0*/  IMAD R10, R9.reuse, R2, R10 ;  /* 0x00000002090a7224 */ /* 0x040fe400078e020a */
[----:B------:R-:W0:Y:S03]  /*1300*/  LDC.64 R2, c[0x0][0x3a8] ;  /* 0x0000ea00ff027b82 */ /* 0x000e260000000a00 */
[----:B------:R-:W-:-:S13]  /*1310*/  ISETP.GT.U32.AND P0, PT, R9, R10, PT ;  /* 0x0000000a0900720c */ /* 0x000fda0003f04070 */
[----:B------:R-:W-:-:S05]  /*1320*/  @!P0 IMAD.IADD R10, R10, 0x1, -R9 ;  /* 0x000000010a0a8824 */ /* 0x000fca00078e0a09 */
[----:B------:R-:W-:-:S13]  /*1330*/  ISETP.GT.U32.AND P0, PT, R9, R10, PT ;  /* 0x0000000a0900720c */ /* 0x000fda0003f04070 */
[----:B------:R-:W-:Y:S02]  /*1340*/  @!P0 IADD3 R10, PT, PT, R10, -R9, RZ ;  /* 0x800000090a0a8210 */ /* 0x000fe40007ffe0ff */
[----:B------:R-:W-:-:S03]  /*1350*/  ISETP.NE.AND P0, PT, R4, RZ, PT ;  /* 0x000000ff0400720c */ /* 0x000fc60003f05270 */
[----:B------:R-:W-:-:S05]  /*1360*/  @!P1 IMAD.MOV R10, RZ, RZ, -R10 ;  /* 0x000000ffff0a9224 */ /* 0x000fca00078e0a0a */
        /* <DEDUP_REMOVED lines=25> */
.L_x_10:
[----:B------:R-:W-:Y:S05]  /*1500*/  BRA.U UP1, `(.L_x_6) ;  /* 0x0000000101787547 */ /* 0x000fea000b800000 */
[----:B0-23--:R-:W-:Y:S01]  /*1510*/  IABS R6, R4 ;  /* 0x0000000400067213 */ /* 0x00dfe20000000000 */
[----:B------:R-:W-:Y:S01]  /*1520*/  UIMAD UR4, UR7, UR4, UR6 ;  /* 0x00000004070472a4 */ /* 0x000fe2000f8e0206 */
[----:B------:R-:W-:Y:S01]  /*1530*/  HFMA2 R2, -RZ, RZ, 0, 0 ;  /* 0x00000000ff027431 */ /* 0x000fe200000001ff */
[----:B------:R-:W-:Y:S01]  /*1540*/  ISETP.NE.AND P2, PT, R4, RZ, PT ;  /* 0x000000ff0400720c */ /* 0x000fe20003f45270 */
[----:B------:R-:W0:Y:S03]  /*1550*/  I2F.RP R7, R6 ;  /* 0x0000000600077306 */ /* 0x000e260000209400 */
[----:B-1----:R-:W-:-:S05]  /*1560*/  IMAD R0, R5, UR4, R0 ;  /* 0x0000000405007c24 */ /* 0x002fca000f8e0200 */
[----:B------:R-:W-:Y:S01]  /*1570*/  ISETP.GE.AND P1, PT, R0, RZ, PT ;  /* 0x000000ff0000720c */ /* 0x000fe20003f26270 */
[----:B0-----:R-:W0:Y:S02]  /*1580*/  MUFU.RCP R7, R7 ;  /* 0x0000000700077308 */ /* 0x001e240000001000 */
[----:B0-----:R-:W-:-:S06]  /*1590*/  IADD3 R3, PT, PT, R7, 0xffffffe, RZ ;  /* 0x0ffffffe07037810 */ /* 0x001fcc0007ffe0ff */
[----:B------:R-:W0:Y:S02]  /*15a0*/  F2I.FTZ.U32.TRUNC.NTZ R3, R3 ;  /* 0x0000000300037305 */ /* 0x000e24000021f000 */
[----:B0-----:R-:W-:-:S04]  /*15b0*/  IMAD.MOV R9, RZ, RZ, -R3 ;  /* 0x000000ffff097224 */ /* 0x001fc800078e0a03 */
        /* <DEDUP_REMOVED lines=9> */
[----:B------:R-:W-:-:S05]  /*1650*/  @!P0 IMAD.IADD R5, R5, 0x1, -R6 ;  /* 0x0000000105058824 */ /* 0x000fca00078e0a06 */
[----:B------:R-:W-:-:S13]  /*1660*/  ISETP.GT.U32.AND P0, PT, R6, R5, PT ;  /* 0x000000050600720c */ /* 0x000fda0003f04070 */
[----:B------:R-:W-:-:S05]  /*1670*/  @!P0 IADD3 R5, PT, PT, R5, -R6, RZ ;  /* 0x8000000605058210 */ /* 0x000fca0007ffe0ff */
[----:B------:R-:W-:Y:S01]  /*1680*/  @!P1 IMAD.MOV R5, RZ, RZ, -R5 ;  /* 0x000000ffff059224 */ /* 0x000fe200078e0a05 */
[----:B------:R-:W-:-:S05]  /*1690*/  @!P2 LOP3.LUT R5, RZ, R4, RZ, 0x33, !PT ;  /* 0x00000004ff05a212 */ /* 0x000fca00078e33ff */
[----:B0-----:R-:W-:-:S05]  /*16a0*/  IMAD.WIDE R2, R5, 0x4, R2 ;  /* 0x0000000405027825 */ /* 0x001fca00078e0202 */
[----:B------:R-:W2:Y:S01]  /*16b0*/  LDG.E R0, desc[UR12][R2.64] ;  /* 0x0000000c02007981 */ /* 0x000ea2000c1e1900 */
[----:B------:R-:W-:-:S04]  /*16c0*/  FADD R5, R8, 0.12340000271797180176 ;  /* 0x3dfcb92408057421 */ /* 0x000fc80000000000 */
[----:B--2---:R-:W-:-:S05]  /*16d0*/  FFMA R5, R0, 1.0001000165939331055, R5 ;  /* 0x3f80034700057823 */ /* 0x004fca0000000005 */
[----:B------:R4:W-:Y:S02]  /*16e0*/  STG.E desc[UR12][R2.64], R5 ;  /* 0x0000000502007986 */ /* 0x0009e4000c10190c */
.L_x_6:
[----:B------:R-:W5:Y:S01]  /*16f0*/  LDCU UR4, c[0x0][0x390] ;  /* 0x00007200ff0477ac */ /* 0x000f620008000800 */
[----:B-1--4-:R-:W-:Y:S01]  /*1700*/  MOV R5, RZ ;  /* 0x000000ff00057202 */ /* 0x012fe20000000f00 */
[----:B-----5:R-:W-:-:S09]  /*1710*/  UISETP.GE.AND UP0, UPT, UR4, 0x1, UPT ;  /* 0x000000010400788c */ /* 0x020fd2000bf06270 */
[----:B------:R-:W-:Y:S05]  /*1720*/  BRA.U !UP0, `(.L_x_11) ;  /* 0x0000000108947547 */ /* 0x000fea000b800000 */
[----:B------:R-:W1:Y:S01]  /*1730*/  LDCU UR4, c[0x0][0x398] ;  /* 0x00007300ff0477ac */ /* 0x000e620008000800 */
[----:B------:R-:W4:Y:S01]  /*1740*/  LDC R10, c[0x0][0x390] ;  /* 0x0000e400ff0a7b82 */ /* 0x000f220000000800 */
[----:B0-23--:R-:W-:Y:S01]  /*1750*/  HFMA2 R7, -RZ, RZ, 0, 0 ;  /* 0x00000000ff077431 */ /* 0x00dfe200000001ff */
[----:B------:R-:W0:Y:S06]  /*1760*/  LDCU UR5, c[0x0][0x390] ;  /* 0x00007200ff0577ac */ /* 0x000e2c0008000800 */
[----:B------:R-:W2:Y:S08]  /*1770*/  LDC R15, c[0x0][0x398] ;  /* 0x0000e600ff0f7b82 */ /* 0x000eb00000000800 */
[----:B------:R-:W3:Y:S01]  /*1780*/  LDC R8, c[0x0][0x394] ;  /* 0x0000e500ff087b82 */ /* 0x000ee20000000800 */
[----:B-1----:R-:W1:Y:S01]  /*1790*/  I2F.U32.RP R0, UR4 ;  /* 0x0000000400007d06 */ /* 0x002e620008209000 */
[----:B------:R-:W-:-:S02]  /*17a0*/  ISETP.NE.U32.AND P0, PT, RZ, UR4, PT ;  /* 0x00000004ff007c0c */ /* 0x000fc4000bf05070 */
[----:B------:R-:W-:-:S04]  /*17b0*/  LOP3.LUT R11, RZ, UR4, RZ, 0x33, !PT ;  /* 0x00000004ff0b7c12 */ /* 0x000fc8000f8e33ff */
[----:B------:R-:W0:Y:S01]  /*17c0*/  LDC.64 R2, c[0x0][0x380] ;  /* 0x0000e000ff027b82 */ /* 0x000e220000000a00 */
[----:B-1----:R-:W1:Y:S02]  /*17d0*/  MUFU.RCP R0, R0 ;  /* 0x0000000000007308 */ /* 0x002e640000001000 */
[----:B-1----:R-:W-:-:S06]  /*17e0*/  VIADD R4, R0, 0xffffffe ;  /* 0x0ffffffe00047836 */ /* 0x002fcc0000000000 */
[----:B------:R1:W5:Y:S02]  /*17f0*/  F2I.FTZ.U32.TRUNC.NTZ R5, R4 ;  /* 0x0000000400057305 */ /* 0x000364000021f000 */
[----:B-1----:R-:W-:Y:S01]  /*1800*/  IMAD.MOV.U32 R4, RZ, RZ, RZ ;  /* 0x000000ffff047224 */ /* 0x002fe200078e00ff */
[----:B-----5:R-:W-:-:S05]  /*1810*/  IADD3 R9, PT, PT, RZ, -R5, RZ ;  /* 0x80000005ff097210 */ /* 0x020fca0007ffe0ff */
[----:B------:R-:W-:-:S04]  /*1820*/  IMAD R9, R9, UR4, RZ ;  /* 0x0000000409097c24 */ /* 0x000fc8000f8e02ff */
[----:B0-234-:R-:W-:-:S07]  /*1830*/  IMAD.HI.U32 R9, R5, R9, R4 ;  /* 0x0000000905097227 */ /* 0x01dfce00078e0004 */
.L_x_12:
[----:B------:R-:W-:-:S06]  /*1840*/  IMAD.WIDE.U32 R4, R7, 0x4, R2 ;  /* 0x0000000407047825 */ /* 0x000fcc00078e0002 */
[----:B------:R-:W2:Y:S01]  /*1850*/  LDG.E R5, desc[UR12][R4.64] ;  /* 0x0000000c04057981 */ /* 0x000ea2000c1e1900 */
[----:B------:R-:W-:Y:S01]  /*1860*/  MOV R13, 0x41c64e6d ;  /* 0x41c64e6d000d7802 */ /* 0x000fe20000000f00 */
[----:B------:R-:W-:-:S04]  /*1870*/  IMAD.IADD R0, R7, 0x1, R8 ;  /* 0x0000000107007824 */ /* 0x000fc800078e0208 */
[----:B------:R-:W-:-:S04]  /*1880*/  IMAD R0, R0, R13, 0x3039 ;  /* 0x0000303900007424 */ /* 0x000fc800078e020d */
[----:B------:R-:W-:-:S04]  /*1890*/  IMAD.HI.U32 R6, R9, R0, RZ ;  /* 0x0000000009067227 */ /* 0x000fc800078e00ff */
[----:B------:R-:W-:-:S04]  /*18a0*/  IMAD.MOV R13, RZ, RZ, -R6 ;  /* 0x000000ffff0d7224 */ /* 0x000fc800078e0a06 */
[----:B------:R-:W-:-:S05]  /*18b0*/  IMAD R0, R15, R13, R0 ;  /* 0x0000000d0f007224 */ /* 0x000fca00078e0200 */
[----:B------:R-:W-:-:S13]  /*18c0*/  ISETP.GE.U32.AND P1, PT, R0, R15, PT ;  /* 0x0000000f0000720c */ /* 0x000fda0003f26070 */
[----:B------:R-:W-:-:S04]  /*18d0*/  @P1 IADD3 R0, PT, PT, R0, -R15, RZ ;  /* 0x8000000f00001210 */ /* 0x000fc80007ffe0ff */
[----:B------:R-:W-:-:S13]  /*18e0*/  ISETP.GE.U32.AND P1, PT, R0, R15, PT ;  /* 0x0000000f0000720c */ /* 0x000fda0003f26070 */
[----:B------:R-:W-:-:S04]  /*18f0*/  @P1 IADD3 R0, PT, PT, R0, -R15, RZ ;  /* 0x8000000f00001210 */ /* 0x000fc80007ffe0ff */
[----:B------:R-:W-:-:S04]  /*1900*/  SEL R0, R11, R0, !P0 ;  /* 0x000000000b007207 */ /* 0x000fc80004000000 */
[----:B--2---:R-:W-:Y:S01]  /*1910*/  ISETP.NE.AND P1, PT, R5, R0, PT ;  /* 0x000000000500720c */ /* 0x004fe20003f25270 */
[----:B------:R-:W-:-:S12]  /*1920*/  IMAD.MOV.U32 R5, RZ, RZ, R7 ;  /* 0x000000ffff057224 */ /* 0x000fd800078e0007 */
[----:B------:R-:W-:Y:S05]  /*1930*/  @P1 BRA `(.L_x_11) ;  /* 0x0000000000101947 */ /* 0x000fea0003800000 */
[----:B------:R-:W-:-:S04]  /*1940*/  IADD3 R7, PT, PT, R7, 0x1, RZ ;  /* 0x0000000107077810 */ /* 0x000fc80007ffe0ff */
[----:B------:R-:W-:-:S13]  /*1950*/  ISETP.NE.AND P1, PT, R7, UR5, PT ;  /* 0x0000000507007c0c */ /* 0x000fda000bf25270 */
[----:B------:R-:W-:Y:S05]  /*1960*/  @P1 BRA `(.L_x_12) ;  /* 0xfffffffc00b41947 */ /* 0x000fea000383ffff */
[----:B------:R-:W-:-:S07]  /*1970*/  MOV R5, R10 ;  /* 0x0000000a00057202 */ /* 0x000fce0000000f00 */
.L_x_11:
[----:B--23--:R-:W1:Y:S02]  /*1980*/  LDC.64 R2, c[0x0][0x388] ;  /* 0x0000e200ff027b82 */ /* 0x00ce640000000a00 */
[----:B-1----:R-:W-:Y:S01]  /*1990*/  STG.E desc[UR12][R2.64], R5 ;  /* 0x0000000502007986 */ /* 0x002fe2000c10190c */
[----:B------:R-:W-:Y:S05]  /*19a0*/  EXIT ;  /* 0x000000000000794d */ /* 0x000fea0003800000 */
.L_x_13:
        /* <DEDUP_REMOVED lines=13> */
.L_x_23:


//--------------------- .text.draft_kernel        --------------------------
	.section	.text.draft_kernel,"ax",@progbits
	.align	128
        .global         draft_kernel
        .type           draft_kernel,@function
        .size           draft_kernel,(.L_x_24 - draft_kernel)
        .other          draft_kernel,@"STO_CUDA_ENTRY STV_DEFAULT"
draft_kernel:
.text.draft_kernel:
[----:B------:R-:W-:Y:S01]  /*0000*/  LDC R1, c[0x0][0x37c] ;  /* 0x0000df00ff017b82 */ /* 0x000fe20000000800 */
[----:B------:R-:W0:Y:S01]  /*0010*/  S2R R20, SR_CTAID.X ;  /* 0x0000000000147919 */ /* 0x000e220000002500 */
[----:B------:R-:W0:Y:S01]  /*0020*/  LDCU UR7, c[0x0][0x360] ;  /* 0x00006c00ff0777ac */ /* 0x000e220008000800 */
[----:B------:R-:W0:Y:S01]  /*0030*/  S2R R17, SR_TID.X ;  /* 0x0000000000117919 */ /* 0x000e220000002100 */
[----:B------:R-:W1:Y:S01]  /*0040*/  LDCU UR4, c[0x0][0x388] ;  /* 0x00007100ff0477ac */ /* 0x000e620008000800 */
[----:B0-----:R-:W-:-:S05]  /*0050*/  IMAD R3, R20, UR7, R17 ;  /* 0x0000000714037c24 */ /* 0x001fca000f8e0211 */
[----:B-1----:R-:W-:-:S13]  /*0060*/  ISETP.GE.AND P0, PT, R3, UR4, PT ;  /* 0x0000000403007c0c */ /* 0x002fda000bf06270 */
        /* <DEDUP_REMOVED lines=11> */
[----:B0-----:R-:W-:-:S09]  /*0120*/  UISETP.GE.AND UP0, UPT, UR5, 0x1, UPT ;  /* 0x000000010500788c */ /* 0x001fd2000bf06270 */
[----:B------:R-:W-:Y:S05]  /*0130*/  BRA.U !UP0, `(.L_x_14) ;  /* 0x0000001508987547 */ /* 0x000fea000b800000 */
[----:B------:R-:W-:Y:S01]  /*0140*/  UISETP.GE.U32.AND UP1, UPT, UR5, 0x8, UPT ;  /* 0x000000080500788c */ /* 0x000fe2000bf26070 */
[----:B------:R-:W-:Y:S01]  /*0150*/  HFMA2 R27, -RZ, RZ, 0, 0 ;  /* 0x00000000ff1b7431 */ /* 0x000fe200000001ff */
[----:B------:R-:W-:Y:S01]  /*0160*/  ULOP3.LUT UR6, UR5, 0x7, URZ, 0xc0, !UPT ;  /* 0x0000000705067892 */ /* 0x000fe2000f8ec0ff */
[----:B-1----:R-:W-:Y:S01]  /*0170*/  IMAD R2, R7, UR7, RZ ;  /* 0x0000000707027c24 */ /* 0x002fe2000f8e02ff */
[----:B------:R-:W-:Y:S02]  /*0180*/  UMOV UR4, URZ ;  /* 0x000000ff00047c82 */ /* 0x000fe40008000000 */
[----:B------:R-:W-:-:S03]  /*0190*/  UISETP.NE.AND UP0, UPT, UR6, URZ, UPT ;  /* 0x000000ff0600728c */ /* 0x000fc6000bf05270 */
[----:B------:R-:W-:Y:S08]  /*01a0*/  BRA.U !UP1, `(.L_x_15) ;  /* 0x0000000909d47547 */ /* 0x000ff0000b800000 */
[----:B------:R-:W-:Y:S01]  /*01b0*/  IABS R0, R10 ;  /* 0x0000000a00007213 */ /* 0x000fe20000000000 */
[----:B------:R-:W0:Y:S01]  /*01c0*/  LDC.64 R18, c[0x0][0x3a0] ;  /* 0x0000e800ff127b82 */ /* 0x000e220000000a00 */
[----:B------:R-:W-:Y:S01]  /*01d0*/  IADD3 R4, PT, PT, R20, R7, RZ ;  /* 0x0000000714047210 */ /* 0x000fe20007ffe0ff */
[C-C-:B------:R-:W-:Y:S01]  /*01e0*/  IMAD R6, R7.reuse, 0x2, R20.reuse ;  /* 0x0000000207067824 */ /* 0x140fe200078e0214 */
[----:B------:R-:W1:Y:S01]  /*01f0*/  I2F.RP R5, R0 ;  /* 0x0000000000057306 */ /* 0x000e620000209400 */
[C---:B------:R-:W-:Y:S01]  /*0200*/  LEA R12, R7.reuse, R20, 0x2 ;  /* 0x00000014070c7211 */ /* 0x040fe200078e10ff */
[C-C-:B------:R-:W-:Y:S01]  /*0210*/  IMAD R8, R7.reuse, 0x3, R20.reuse ;  /* 0x0000000307087824 */ /* 0x140fe200078e0214 */
[----:B------:R-:W-:Y:S01]  /*0220*/  ULOP3.LUT UR4, UR5, 0x7ffffff8, URZ, 0xc0, !UPT ;  /* 0x7ffffff805047892 */ /* 0x000fe2000f8ec0ff */
[C-C-:B------:R-:W-:Y:S01]  /*0230*/  IMAD R14, R7.reuse, 0x5, R20.reuse ;  /* 0x00000005070e7824 */ /* 0x140fe200078e0214 */
[----:B------:R-:W2:Y:S01]  /*0240*/  LDC R10, c[0x0][0x3a8] ;  /* 0x0000ea00ff0a7b82 */ /* 0x000ea20000000800 */
[C-C-:B------:R-:W-:Y:S01]  /*0250*/  IMAD R16, R7.reuse, 0x6, R20.reuse ;  /* 0x0000000607107824 */ /* 0x140fe200078e0214 */
[----:B------:R-:W-:Y:S01]  /*0260*/  MOV R25, R3 ;  /* 0x0000000300197202 */ /* 0x000fe20000000f00 */
[----:B------:R-:W-:Y:S01]  /*0270*/  IMAD R20, R7, 0x7, R20 ;  /* 0x0000000707147824 */ /* 0x000fe200078e0214 */
[----:B------:R-:W-:Y:S01]  /*0280*/  UIADD3 UR5, UPT, UPT, -UR4, URZ, URZ ;  /* 0x000000ff04057290 */ /* 0x000fe2000fffe1ff */
[----:B------:R-:W-:-:S02]  /*0290*/  IMAD R7, R6, UR7, R17 ;  /* 0x0000000706077c24 */ /* 0x000fc4000f8e0211 */
[--C-:B------:R-:W-:Y:S02]  /*02a0*/  IMAD R9, R8, UR7, R17.reuse ;  /* 0x0000000708097c24 */ /* 0x100fe4000f8e0211 */
[--C-:B------:R-:W-:Y:S01]  /*02b0*/  IMAD R11, R12, UR7, R17.reuse ;  /* 0x000000070c0b7c24 */ /* 0x100fe2000f8e0211 */
[----:B-1----:R-:W1:Y:S01]  /*02c0*/  MUFU.RCP R5, R5 ;  /* 0x0000000500057308 */ /* 0x002e620000001000 */
[--C-:B------:R-:W-:Y:S02]  /*02d0*/  IMAD R13, R14, UR7, R17.reuse ;  /* 0x000000070e0d7c24 */ /* 0x100fe4000f8e0211 */
[----:B------:R-:W-:Y:S02]  /*02e0*/  IMAD R15, R16, UR7, R17 ;  /* 0x00000007100f7c24 */ /* 0x000fe4000f8e0211 */
[----:B------:R-:W-:Y:S02]  /*02f0*/  IMAD.MOV.U32 R27, RZ, RZ, RZ ;  /* 0x000000ffff1b7224 */ /* 0x000fe400078e00ff */
[----:B-1----:R-:W-:-:S02]  /*0300*/  VIADD R21, R5, 0xffffffe ;  /* 0x0ffffffe05157836 */ /* 0x002fc40000000000 */
[--C-:B------:R-:W-:Y:S02]  /*0310*/  IMAD R5, R4, UR7, R17.reuse ;  /* 0x0000000704057c24 */ /* 0x100fe4000f8e0211 */
[----:B------:R-:W-:Y:S01]  /*0320*/  IMAD R17, R20, UR7, R17 ;  /* 0x0000000714117c24 */ /* 0x000fe2000f8e0211 */
[----:B------:R-:W-:Y:S01]  /*0330*/  MOV R20, RZ ;  /* 0x000000ff00147202 */ /* 0x000fe20000000f00 */
[----:B------:R-:W1:Y:S02]  /*0340*/  F2I.FTZ.U32.TRUNC.NTZ R21, R21 ;  /* 0x0000001500157305 */ /* 0x000e64000021f000 */
[----:B-1----:R-:W-:-:S04]  /*0350*/  IMAD.MOV R23, RZ, RZ, -R21 ;  /* 0x000000ffff177224 */ /* 0x002fc800078e0a15 */
[----:B------:R-:W-:-:S04]  /*0360*/  IMAD R23, R23, R0, RZ ;  /* 0x0000000017177224 */ /* 0x000fc800078e02ff */
[----:B0-2---:R-:W-:-:S07]  /*0370*/  IMAD.HI.U32 R4, R21, R23, R20 ;  /* 0x0000001715047227 */ /* 0x005fce00078e0014 */
.L_x_16:
[----:B0-----:R-:W-:Y:S02]  /*0380*/  IABS R21, R25 ;  /* 0x0000001900157213 */ /* 0x001fe40000000000 */
[-C--:B------:R-:W-:Y:S02]  /*0390*/  IABS R6, R10.reuse ;  /* 0x0000000a00067213 */ /* 0x080fe40000000000 */
[----:B------:R-:W-:Y:S01]  /*03a0*/  ISETP.GE.AND P1, PT, R25, RZ, PT ;  /* 0x000000ff1900720c */ /* 0x000fe20003f26270 */
[----:B------:R-:W-:Y:S01]  /*03b0*/  IMAD.HI.U32 R4, R4, R21, RZ ;  /* 0x0000001504047227 */ /* 0x000fe200078e00ff */
[----:B------:R-:W-:-:S03]  /*03c0*/  LOP3.LUT R8, RZ, R10, RZ, 0x33, !PT ;  /* 0x0000000aff087212 */ /* 0x000fc600078e33ff */
[----:B------:R-:W-:-:S04]  /*03d0*/  IMAD.MOV R4, RZ, RZ, -R4 ;  /* 0x000000ffff047224 */ /* 0x000fc800078e0a04 */
[----:B------:R-:W-:-:S05]  /*03e0*/  IMAD R21, R6, R4, R21 ;  /* 0x0000000406157224 */ /* 0x000fca00078e0215 */
[----:B------:R-:W-:-:S13]  /*03f0*/  ISETP.GT.U32.AND P0, PT, R0, R21, PT ;  /* 0x000000150000720c */ /* 0x000fda0003f04070 */
[----:B------:R-:W-:-:S04]  /*0400*/  @!P0 IADD3 R21, PT, PT, R21, -R6, RZ ;  /* 0x8000000615158210 */ /* 0x000fc80007ffe0ff */
[----:B------:R-:W-:-:S13]  /*0410*/  ISETP.GT.U32.AND P0, PT, R0, R21, PT ;  /* 0x000000150000720c */ /* 0x000fda0003f04070 */
[----:B------:R-:W-:Y:S01]  /*0420*/  @!P0 IMAD.IADD R21, R21, 0x1, -R6 ;  /* 0x0000000115158824 */ /* 0x000fe200078e0a06 */
[----:B------:R-:W-:-:S04]  /*0430*/  ISETP.NE.AND P0, PT, R10, RZ, PT ;  /* 0x000000ff0a00720c */ /* 0x000fc80003f05270 */
[----:B------:R-:W-:-:S04]  /*0440*/  @!P1 IADD3 R21, PT, PT, -R21, RZ, RZ ;  /* 0x000000ff15159210 */ /* 0x000fc80007ffe1ff */
[----:B------:R-:W-:-:S05]  /*0450*/  SEL R23, R8, R21, !P0 ;  /* 0x0000001508177207 */ /* 0x000fca0004000000 */
[----:B------:R-:W-:-:S05]  /*0460*/  IMAD.WIDE R22, R23, 0x4, R18 ;  /* 0x0000000417167825 */ /* 0x000fca00078e0212 */
[----:B------:R-:W2:Y:S01]  /*0470*/  LDG.E R12, desc[UR8][R22.64] ;  /* 0x00000008160c7981 */ /* 0x000ea2000c1e1900 */
[----:B------:R-:W0:Y:S01]  /*0480*/  I2F.RP R14, R6 ;  /* 0x00000006000e7306 */ /* 0x000e220000209400 */
[----:B------:R-:W-:Y:S01]  /*0490*/  IABS R0, R5 ;  /* 0x0000000500007213 */ /* 0x000fe20000000000 */
[----:B------:R-:W-:Y:S01]  /*04a0*/  FADD R27, R27, 0.12340000271797180176 ;  /* 0x3dfcb9241b1b7421 */ /* 0x000fe20000000000 */
[----:B------:R-:W-:-:S05]  /*04b0*/  ISETP.GE.AND P2, PT, R5, RZ, PT ;  /* 0x000000ff0500720c */ /* 0x000fca0003f46270 */
[----:B0-----:R-:W0:Y:S02]  /*04c0*/  MUFU.RCP R14, R14 ;  /* 0x0000000e000e7308 */ /* 0x001e240000001000 */
[----:B0-----:R-:W-:-:S06]  /*04d0*/  VIADD R20, R14, 0xffffffe ;  /* 0x0ffffffe0e147836 */ /* 0x001fcc0000000000 */
[----:B------:R0:W1:Y:S02]  /*04e0*/  F2I.FTZ.U32.TRUNC.NTZ R21, R20 ;  /* 0x0000001400157305 */ /* 0x000064000021f000 */
[----:B0-----:R-:W-:Y:S01]  /*04f0*/  IMAD.MOV.U32 R20, RZ, RZ, RZ ;  /* 0x000000ffff147224 */ /* 0x001fe200078e00ff */
[----:B-1----:R-:W-:-:S05]  /*0500*/  IADD3 R29, PT, PT, RZ, -R21, RZ ;  /* 0x80000015ff1d7210 */ /* 0x002fca0007ffe0ff */
[----:B------:R-:W-:-:S04]  /*0510*/  IMAD R29, R29, R6, RZ ;  /* 0x000000061d1d7224 */ /* 0x000fc800078e02ff */
[----:B------:R-:W-:Y:S01]  /*0520*/  IMAD.HI.U32 R4, R21, R29, R20 ;  /* 0x0000001d15047227 */ /* 0x000fe200078e0014 */
[----:B------:R-:W-:-:S05]  /*0530*/  MOV R21, R0 ;  /* 0x0000000000157202 */ /* 0x000fca0000000f00 */
[----:B------:R-:W-:-:S04]  /*0540*/  IMAD.HI.U32 R0, R4, R21, RZ ;  /* 0x0000001504007227 */ /* 0x000fc800078e00ff */
[----:B------:R-:W-:-:S04]  /*0550*/  IMAD.MOV R0, RZ, RZ, -R0 ;  /* 0x000000ffff007224 */ /* 0x000fc800078e0a00 */
[----:B------:R-:W-:Y:S01]  /*0560*/  IMAD R21, R6, R0, R21 ;  /* 0x0000000006157224 */ /* 0x000fe200078e0215 */
[----:B------:R-:W-:-:S04]  /*0570*/  MOV R0, R6 ;  /* 0x0000000600007202 */ /* 0x000fc80000000f00 */
        /* <DEDUP_REMOVED lines=107> */
[----:B------:R-:W-:Y:S01]  /*0c30*/  UIADD3 UR5, UPT, UPT, UR5, 0x8, URZ ;  /* 0x0000000805057890 */ /* 0x000fe2000fffe0ff */
[C---:B------:R-:W-:Y:S01]  /*0c40*/  LEA R5, R2.reuse, R5, 0x3 ;  /* 0x0000000502057211 */ /* 0x040fe200078e18ff */
[C---:B------:R-:W-:Y:S01]  /*0c50*/  IMAD R7, R2.reuse, 0x8, R7 ;  /* 0x0000000802077824 */ /* 0x040fe200078e0207 */
[C---:B------:R-:W-:Y:S01]  /*0c60*/  LEA R9, R2.reuse, R9, 0x3 ;  /* 0x0000000902097211 */ /* 0x040fe200078e18ff */
[----:B------:R-:W-:Y:S01]  /*0c70*/  UISETP.NE.AND UP1, UPT, UR5, URZ, UPT ;  /* 0x000000ff0500728c */ /* 0x000fe2000bf25270 */
[C---:B------:R-:W-:Y:S01]  /*0c80*/  IMAD R11, R2.reuse, 0x8, R11 ;  /* 0x00000008020b7824 */ /* 0x040fe200078e020b */
[C---:B------:R-:W-:Y:S01]  /*0c90*/  LEA R13, R2.reuse, R13, 0x3 ;  /* 0x0000000d020d7211 */ /* 0x040fe200078e18ff */
[C---:B------:R-:W-:Y:S01]  /*0ca0*/  IMAD R15, R2.reuse, 0x8, R15 ;  /* 0x00000008020f7824 */ /* 0x040fe200078e020f */
[C---:B------:R-:W-:Y:S01]  /*0cb0*/  LEA R17, R2.reuse, R17, 0x3 ;  /* 0x0000001102117211 */ /* 0x040fe200078e18ff */
[----:B------:R-:W-:-:S02]  /*0cc0*/  IMAD R25, R2, 0x8, R25 ;  /* 0x0000000802197824 */ /* 0x000fc400078e0219 */
[----:B--2---:R-:W-:-:S05]  /*0cd0*/  FFMA R27, R27, 1.0001000165939331055, R6 ;  /* 0x3f8003471b1b7823 */ /* 0x004fca0000000006 */
[----:B------:R0:W-:Y:S01]  /*0ce0*/  STG.E desc[UR8][R20.64], R27 ;  /* 0x0000001b14007986 */ /* 0x0001e2000c101908 */
[----:B------:R-:W-:Y:S05]  /*0cf0*/  BRA.U UP1, `(.L_x_16) ;  /* 0xfffffff501a07547 */ /* 0x000fea000b83ffff */
.L_x_15:
[----:B------:R-:W-:Y:S05]  /*0d00*/  BRA.U !UP0, `(.L_x_14) ;  /* 0x0000000908a47547 */ /* 0x000fea000b800000 */
[----:B------:R-:W1:Y:S01]  /*0d10*/  LDCU UR5, c[0x0][0x398] ;  /* 0x00007300ff0577ac */ /* 0x000e620008000800 */
[----:B------:R-:W-:Y:S02]  /*0d20*/  UISETP.GE.U32.AND UP0, UPT, UR6, 0x4, UPT ;  /* 0x000000040600788c */ /* 0x000fe4000bf06070 */
[----:B-1----:R-:W-:-:S04]  /*0d30*/  ULOP3.LUT UR7, UR5, 0x3, URZ, 0xc0, !UPT ;  /* 0x0000000305077892 */ /* 0x002fc8000f8ec0ff */
[----:B------:R-:W-:-:S03]  /*0d40*/  UISETP.NE.AND UP1, UPT, UR7, URZ, UPT ;  /* 0x000000ff0700728c */ /* 0x000fc6000bf25270 */
[----:B------:R-:W-:Y:S08]  /*0d50*/  BRA.U !UP0, `(.L_x_17) ;  /* 0x0000000508447547 */ /* 0x000ff0000b800000 */
[-C--:B------:R-:W-:Y:S01]  /*0d60*/  IABS R0, R10.reuse ;  /* 0x0000000a00007213 */ /* 0x080fe20000000000 */
[----:B------:R-:W-:Y:S02]  /*0d70*/  HFMA2 R4, -RZ, RZ, 0, 0 ;  /* 0x00000000ff047431 */ /* 0x000fe400000001ff */
[----:B------:R-:W-:Y:S01]  /*0d80*/  IMAD R9, R2, UR4, R3 ;  /* 0x0000000402097c24 */ /* 0x000fe2000f8e0203 */
[----:B------:R-:W-:Y:S01]  /*0d90*/  LOP3.LUT R12, RZ, R10, RZ, 0x33, !PT ;  /* 0x0000000aff0c7212 */ /* 0x000fe200078e33ff */
[----:B------:R-:W1:Y:S03]  /*0da0*/  I2F.RP R6, R0 ;  /* 0x0000000000067306 */ /* 0x000e660000209400 */
[----:B------:R-:W-:Y:S02]  /*0db0*/  IABS R7, R9 ;  /* 0x0000000900077213 */ /* 0x000fe40000000000 */
[----:B------:R-:W-:-:S03]  /*0dc0*/  ISETP.GE.AND P1, PT, R9, RZ, PT ;  /* 0x000000ff0900720c */ /* 0x000fc60003f26270 */
[----:B-1----:R-:W1:Y:S02]  /*0dd0*/  MUFU.RCP R6, R6 ;  /* 0x0000000600067308 */ /* 0x002e640000001000 */
[----:B-1----:R-:W-:-:S06]  /*0de0*/  IADD3 R5, PT, PT, R6, 0xffffffe, RZ ;  /* 0x0ffffffe06057810 */ /* 0x002fcc0007ffe0ff */
[----:B------:R-:W1:Y:S02]  /*0df0*/  F2I.FTZ.U32.TRUNC.NTZ R5, R5 ;  /* 0x0000000500057305 */ /* 0x000e64000021f000 */
[----:B-1----:R-:W-:-:S04]  /*0e00*/  IMAD.MOV R11, RZ, RZ, -R5 ;  /* 0x000000ffff0b7224 */ /* 0x002fc800078e0a05 */
[----:B------:R-:W-:-:S04]  /*0e10*/  IMAD R11, R11, R0, RZ ;  /* 0x000000000b0b7224 */ /* 0x000fc800078e02ff */
[----:B------:R-:W-:-:S06]  /*0e20*/  IMAD.HI.U32 R11, R5, R11, R4 ;  /* 0x0000000b050b7227 */ /* 0x000fcc00078e0004 */
[----:B------:R-:W-:-:S04]  /*0e30*/  IMAD.HI.U32 R4, R11, R7, RZ ;  /* 0x000000070b047227 */ /* 0x000fc800078e00ff */
[----:B------:R-:W-:-:S04]  /*0e40*/  IMAD.MOV R4, RZ, RZ, -R4 ;  /* 0x000000ffff047224 */ /* 0x000fc800078e0a04 */
[C---:B------:R-:W-:Y:S02]  /*0e50*/  IMAD R7, R0.reuse, R4, R7 ;  /* 0x0000000400077224 */ /* 0x040fe400078e0207 */
[----:B------:R-:W1:Y:S03]  /*0e60*/  LDC.64 R4, c[0x0][0x3a0] ;  /* 0x0000e800ff047b82 */ /* 0x000e660000000a00 */
[----:B------:R-:W-:-:S13]  /*0e70*/  ISETP.GT.U32.AND P0, PT, R0, R7, PT ;  /* 0x000000070000720c */ /* 0x000fda0003f04070 */
[----:B------:R-:W-:-:S04]  /*0e80*/  @!P0 IADD3 R7, PT, PT, R7, -R0, RZ ;  /* 0x8000000007078210 */ /* 0x000fc80007ffe0ff */
[----:B------:R-:W-:-:S13]  /*0e90*/  ISETP.GT.U32.AND P0, PT, R0, R7, PT ;  /* 0x000000070000720c */ /* 0x000fda0003f04070 */
[----:B------:R-:W-:Y:S01]  /*0ea0*/  @!P0 IMAD.IADD R7, R7, 0x1, -R0 ;  /* 0x0000000107078824 */ /* 0x000fe200078e0a00 */
[----:B------:R-:W-:-:S04]  /*0eb0*/  ISETP.NE.AND P0, PT, R10, RZ, PT ;  /* 0x000000ff0a00720c */ /* 0x000fc80003f05270 */
[----:B------:R-:W-:-:S04]  /*0ec0*/  @!P1 IADD3 R7, PT, PT, -R7, RZ, RZ ;  /* 0x000000ff07079210 */ /* 0x000fc80007ffe1ff */
[----:B------:R-:W-:-:S05]  /*0ed0*/  SEL R7, R12, R7, !P0 ;  /* 0x000000070c077207 */ /* 0x000fca0004000000 */
[----:B-1----:R-:W-:-:S05]  /*0ee0*/  IMAD.WIDE R6, R7, 0x4, R4 ;  /* 0x0000000407067825 */ /* 0x002fca00078e0204 */
[----:B------:R-:W2:Y:S01]  /*0ef0*/  LDG.E R8, desc[UR8][R6.64] ;  /* 0x0000000806087981 */ /* 0x000ea2000c1e1900 */
[----:B------:R-:W-:Y:S02]  /*0f00*/  IMAD.IADD R15, R9, 0x1, R2 ;  /* 0x00000001090f7824 */ /* 0x000fe400078e0202 */
[----:B0-----:R-:W-:-:S03]  /*0f10*/  FADD R27, R27, 0.12340000271797180176 ;  /* 0x3dfcb9241b1b7421 */ /* 0x001fc60000000000 */
        /* <DEDUP_REMOVED lines=53> */
.L_x_17:
[----:B------:R-:W-:Y:S05]  /*1270*/  BRA.U !UP1, `(.L_x_14) ;  /* 0x0000000509487547 */ /* 0x000fea000b800000 */
[----:B------:R-:W-:Y:S02]  /*1280*/  UISETP.NE.AND UP0, UPT, UR7, 0x1, UPT ;  /* 0x000000010700788c */ /* 0x000fe4000bf05270 */
[----:B------:R-:W-:-:S04]  /*1290*/  ULOP3.LUT UR5, UR5, 0x1, URZ, 0xc0, !UPT ;  /* 0x0000000105057892 */ /* 0x000fc8000f8ec0ff */
[----:B------:R-:W-:-:S03]  /*12a0*/  UISETP.NE.U32.AND UP1, UPT, UR5, 0x1, UPT ;  /* 0x000000010500788c */ /* 0x000fc6000bf25070 */
[----:B------:R-:W-:Y:S08]  /*12b0*/  BRA.U !UP0, `(.L_x_18) ;  /* 0x0000000108c07547 */ /* 0x000ff0000b800000 */
[-C--:B------:R-:W-:Y:S01]  /*12c0*/  IABS R0, R10.reuse ;  /* 0x0000000a00007213 */ /* 0x080fe20000000000 */
[----:B-1----:R-:W-:Y:S01]  /*12d0*/  IMAD R9, R2, UR4, R3 ;  /* 0x0000000402097c24 */ /* 0x002fe2000f8e0203 */
[----:B------:R-:W-:Y:S02]  /*12e0*/  MOV R4, RZ ;  /* 0x000000ff00047202 */ /* 0x000fe40000000f00 */
[----:B------:R-:W1:Y:S01]  /*12f0*/  I2F.RP R6, R0 ;  /* 0x0000000000067306 */ /* 0x000e620000209400 */
[----:B------:R-:W-:Y:S02]  /*1300*/  LOP3.LUT R14, RZ, R10, RZ, 0x33, !PT ;  /* 0x0000000aff0e7212 */ /* 0x000fe400078e33ff */
[----:B------:R-:W-:Y:S02]  /*1310*/  IABS R8, R9 ;  /* 0x0000000900087213 */ /* 0x000fe40000000000 */
[----:B------:R-:W-:-:S03]  /*1320*/  ISETP.GE.AND P1, PT, R9, RZ, PT ;  /* 0x000000ff0900720c */ /* 0x000fc60003f26270 */
[----:B-1----:R-:W1:Y:S02]  /*1330*/  MUFU.RCP R6, R6 ;  /* 0x0000000600067308 */ /* 0x002e640000001000 */
[----:B-1----:R-:W-:-:S06]  /*1340*/  IADD3 R5, PT, PT, R6, 0xffffffe, RZ ;  /* 0x0ffffffe06057810 */ /* 0x002fcc0007ffe0ff */
[----:B------:R-:W1:Y:S02]  /*1350*/  F2I.FTZ.U32.TRUNC.NTZ R5, R5 ;  /* 0x0000000500057305 */ /* 0x000e64000021f000 */
[----:B-1----:R-:W-:-:S04]  /*1360*/  IMAD.MOV R7, RZ, RZ, -R5 ;  /* 0x000000ffff077224 */ /* 0x002fc800078e0a05 */
[----:B------:R-:W-:-:S04]  /*1370*/  IMAD R7, R7, R0, RZ ;  /* 0x0000000007077224 */ /* 0x000fc800078e02ff */
[----:B------:R-:W-:-:S04]  /*1380*/  IMAD.HI.U32 R12, R5, R7, R4 ;  /* 0x00000007050c7227 */ /* 0x000fc800078e0004 */
[----:B------:R-:W-:-:S04]  /*1390*/  IMAD.MOV.U32 R7, RZ, RZ, R8 ;  /* 0x000000ffff077224 */ /* 0x000fc800078e0008 */
[----:B------:R-:W-:-:S05]  /*13a0*/  IMAD.HI.U32 R4, R12, R7, RZ ;  /* 0x000000070c047227 */ /* 0x000fca00078e00ff */
[----:B------:R-:W-:-:S05]  /*13b0*/  IADD3 R4, PT, PT, -R4, RZ, RZ ;  /* 0x000000ff04047210 */ /* 0x000fca0007ffe1ff */
[C---:B------:R-:W-:Y:S02]  /*13c0*/  IMAD R7, R0.reuse, R4, R7 ;  /* 0x0000000400077224 */ /* 0x040fe400078e0207 */
[----:B------:R-:W1:Y:S03]  /*13d0*/  LDC.64 R4, c[0x0][0x3a0] ;  /* 0x0000e800ff047b82 */ /* 0x000e660000000a00 */
[----:B------:R-:W-:-:S13]  /*13e0*/  ISETP.GT.U32.AND P0, PT, R0, R7, PT ;  /* 0x000000070000720c */ /* 0x000fda0003f04070 */
[----:B------:R-:W-:-:S05]  /*13f0*/  @!P0 IMAD.IADD R7, R7, 0x1, -R0 ;  /* 0x0000000107078824 */ /* 0x000fca00078e0a00 */
[----:B------:R-:W-:-:S13]  /*1400*/  ISETP.GT.U32.AND P0, PT, R0, R7, PT ;  /* 0x000000070000720c */ /* 0x000fda0003f04070 */
[----:B------:R-:W-:Y:S02]  /*1410*/  @!P0 IADD3 R7, PT, PT, R7, -R0, RZ ;  /* 0x8000000007078210 */ /* 0x000fe40007ffe0ff */
[----:B------:R-:W-:-:S03]  /*1420*/  ISETP.NE.AND P0, PT, R10, RZ, PT ;  /* 0x000000ff0a00720c */ /* 0x000fc60003f05270 */
[----:B------:R-:W-:-:S05]  /*1430*/  @!P1 IMAD.MOV R7, RZ, RZ, -R7 ;  /* 0x000000ffff079224 */ /* 0x000fca00078e0a07 */
[----:B------:R-:W-:-:S05]  /*1440*/  SEL R7, R14, R7, !P0 ;  /* 0x000000070e077207 */ /* 0x000fca0004000000 */
[----:B-1----:R-:W-:-:S05]  /*1450*/  IMAD.WIDE R6, R7, 0x4, R4 ;  /* 0x0000000407067825 */ /* 0x002fca00078e0204 */
[----:B------:R-:W2:Y:S01]  /*1460*/  LDG.E R8, desc[UR8][R6.64] ;  /* 0x0000000806087981 */ /* 0x000ea2000c1e1900 */
[----:B------:R-:W-:-:S04]  /*1470*/  IADD3 R9, PT, PT, R9, R2, RZ ;  /* 0x0000000209097210 */ /* 0x000fc80007ffe0ff */
        /* <DEDUP_REMOVED lines=15> */
[----:B0-----:R-:W3:Y:S01]  /*1570*/  LDG.E R27, desc[UR8][R4.64] ;  /* 0x00000008041b7981 */ /* 0x001ee2000c1e1900 */
[----:B------:R-:W-:Y:S01]  /*1580*/  FADD R0, R9, 0.12340000271797180176 ;  /* 0x3dfcb92409007421 */ /* 0x000fe20000000000 */
[----:B------:R-:W-:-:S03]  /*1590*/  UIADD3 UR4, UPT, UPT, UR4, 0x2, URZ ;  /* 0x0000000204047890 */ /* 0x000fc6000fffe0ff */
[----:B---3--:R-:W-:-:S05]  /*15a0*/  FFMA R27, R27, 1.0001000165939331055, R0 ;  /* 0x3f8003471b1b7823 */ /* 0x008fca0000000000 */
[----:B------:R2:W-:Y:S04]  /*15b0*/  STG.E desc[UR8][R4.64], R27 ;  /* 0x0000001b04007986 */ /* 0x0005e8000c101908 */
.L_x_18:
[----:B------:R-:W-:Y:S05]  /*15c0*/  BRA.U UP1, `(.L_x_14) ;  /* 0x0000000101747547 */ /* 0x000fea000b800000 */
[----:B-12---:R-:W-:Y:S01]  /*15d0*/  IABS R7, R10 ;  /* 0x0000000a00077213 */ /* 0x006fe20000000000 */
[----:B------:R-:W-:Y:S01]  /*15e0*/  IMAD R2, R2, UR4, R3 ;  /* 0x0000000402027c24 */ /* 0x000fe2000f8e0203 */
[----:B------:R-:W-:Y:S02]  /*15f0*/  ISETP.NE.AND P2, PT, R10, RZ, PT ;  /* 0x000000ff0a00720c */ /* 0x000fe40003f45270 */
[----:B------:R-:W1:Y:S02]  /*1600*/  I2F.RP R0, R7 ;  /* 0x0000000700007306 */ /* 0x000e640000209400 */
[----:B------:R-:W-:Y:S02]  /*1610*/  IABS R8, R2 ;  /* 0x0000000200087213 */ /* 0x000fe40000000000 */
[----:B------:R-:W-:-:S04]  /*1620*/  ISETP.GE.AND P1, PT, R2, RZ, PT ;  /* 0x000000ff0200720c */ /* 0x000fc80003f26270 */
[----:B-1----:R-:W1:Y:S02]  /*1630*/  MUFU.RCP R0, R0 ;  /* 0x0000000000007308 */ /* 0x002e640000001000 */
[----:B-1----:R-:W-:-:S06]  /*1640*/  VIADD R6, R0, 0xffffffe ;  /* 0x0ffffffe00067836 */ /* 0x002fcc0000000000 */
[----:B------:R-:W1:Y:S02]  /*1650*/  F2I.FTZ.U32.TRUNC.NTZ R5, R6 ;  /* 0x0000000600057305 */ /* 0x000e64000021f000 */
[----:B-1----:R-:W-:-:S05]  /*1660*/  IADD3 R4, PT, PT, RZ, -R5, RZ ;  /* 0x80000005ff047210 */ /* 0x002fca0007ffe0ff */
[----:B------:R-:W-:Y:S02]  /*1670*/  IMAD R9, R4, R7, RZ ;  /* 0x0000000704097224 */ /* 0x000fe400078e02ff */
[----:B------:R-:W-:-:S04]  /*1680*/  IMAD.MOV.U32 R4, RZ, RZ, RZ ;  /* 0x000000ffff047224 */ /* 0x000fc800078e00ff */
[----:B------:R-:W-:Y:S01]  /*1690*/  IMAD.HI.U32 R9, R5, R9, R4 ;  /* 0x0000000905097227 */ /* 0x000fe200078e0004 */
[----:B------:R-:W-:-:S05]  /*16a0*/  MOV R4, R8 ;  /* 0x0000000800047202 */ /* 0x000fca0000000f00 */
[----:B------:R-:W-:-:S04]  /*16b0*/  IMAD.HI.U32 R0, R9, R4, RZ ;  /* 0x0000000409007227 */ /* 0x000fc800078e00ff */
[----:B------:R-:W-:-:S04]  /*16c0*/  IMAD.MOV R5, RZ, RZ, -R0 ;  /* 0x000000ffff057224 */ /* 0x000fc800078e0a00 */
[C---:B------:R-:W-:Y:S02]  /*16d0*/  IMAD R0, R7.reuse, R5, R4 ;  /* 0x0000000507007224 */ /* 0x040fe400078e0204 */
[----:B------:R-:W1:Y:S03]  /*16e0*/  LDC.64 R4, c[0x0][0x3a0] ;  /* 0x0000e800ff047b82 */ /* 0x000e660000000a00 */
[----:B------:R-:W-:-:S13]  /*16f0*/  ISETP.GT.U32.AND P0, PT, R7, R0, PT ;  /* 0x000000000700720c */ /* 0x000fda0003f04070 */
[----:B------:R-:W-:-:S04]  /*1700*/  @!P0 IADD3 R0, PT, PT, R0, -R7, RZ ;  /* 0x8000000700008210 */ /* 0x000fc80007ffe0ff */
[----:B------:R-:W-:-:S13]  /*1710*/  ISETP.GT.U32.AND P0, PT, R7, R0, PT ;  /* 0x000000000700720c */ /* 0x000fda0003f04070 */
[----:B------:R-:W-:-:S05]  /*1720*/  @!P0 IMAD.IADD R0, R0, 0x1, -R7 ;  /* 0x0000000100008824 */ /* 0x000fca00078e0a07 */
[----:B------:R-:W-:Y:S02]  /*1730*/  @!P1 IADD3 R0, PT, PT, -R0, RZ, RZ ;  /* 0x000000ff00009210 */ /* 0x000fe40007ffe1ff */
[----:B------:R-:W-:-:S05]  /*1740*/  @!P2 LOP3.LUT R0, RZ, R10, RZ, 0x33, !PT ;  /* 0x0000000aff00a212 */ /* 0x000fca00078e33ff */
[----:B-1----:R-:W-:-:S05]  /*1750*/  IMAD.WIDE R4, R0, 0x4, R4 ;  /* 0x0000000400047825 */ /* 0x002fca00078e0204 */
[----:B------:R-:W2:Y:S01]  /*1760*/  LDG.E R0, desc[UR8][R4.64] ;  /* 0x0000000804007981 */ /* 0x000ea2000c1e1900 */
[----:B0-----:R-:W-:-:S04]  /*1770*/  FADD R27, R27, 0.12340000271797180176 ;  /* 0x3dfcb9241b1b7421 */ /* 0x001fc80000000000 */
[----:B--2---:R-:W-:-:S05]  /*1780*/  FFMA R27, R0, 1.0001000165939331055, R27 ;  /* 0x3f800347001b7823 */ /* 0x004fca000000001b */
[----:B------:R3:W-:Y:S02]  /*1790*/  STG.E desc[UR8][R4.64], R27 ;  /* 0x0000001b04007986 */ /* 0x0007e4000c101908 */
.L_x_14:
[----:B------:R-:W4:Y:S01]  /*17a0*/  LDC R0, c[0x0][0x390] ;  /* 0x0000e400ff007b82 */ /* 0x000f220000000800 */
[----:B------:R-:W5:Y:S01]  /*17b0*/  LDCU UR4, c[0x0][0x38c] ;  /* 0x00007180ff0477ac */ /* 0x000f620008000800 */
[----:B-12---:R-:W-:Y:S01]  /*17c0*/  IMAD.MOV.U32 R7, RZ, RZ, 0x41c64e6d ;  /* 0x41c64e6dff077424 */ /* 0x006fe200078e00ff */
[----:B-----5:R-:W-:Y:S01]  /*17d0*/  IADD3 R8, PT, PT, R3, UR4, RZ ;  /* 0x0000000403087c10 */ /* 0x020fe2000fffe0ff */
[----:B------:R-:W1:Y:S01]  /*17e0*/  LDCU UR4, c[0x0][0x3b0] ;  /* 0x00007600ff0477ac */ /* 0x000e620008000800 */
[----:B----4-:R-:W2:Y:S01]  /*17f0*/  I2F.U32.RP R2, R0 ;  /* 0x0000000000027306 */ /* 0x010ea20000209000 */
[----:B------:R-:W-:Y:S01]  /*1800*/  ISETP.NE.U32.AND P1, PT, R0, RZ, PT ;  /* 0x000000ff0000720c */ /* 0x000fe20003f25070 */
[----:B-1----:R-:W-:-:S06]  /*1810*/  UISETP.GE.AND UP0, UPT, UR4, 0x1, UPT ;  /* 0x000000010400788c */ /* 0x002fcc000bf06270 */
[----:B--2---:R-:W3:Y:S02]  /*1820*/  MUFU.RCP R2, R2 ;  /* 0x0000000200027308 */ /* 0x004ee40000001000 */
[----:B---3--:R-:W-:-:S06]  /*1830*/  VIADD R4, R2, 0xffffffe ;  /* 0x0ffffffe02047836 */ /* 0x008fcc0000000000 */
[----:B------:R1:W2:Y:S02]  /*1840*/  F2I.FTZ.U32.TRUNC.NTZ R5, R4 ;  /* 0x0000000400057305 */ /* 0x0002a4000021f000 */
[----:B-1----:R-:W-:Y:S01]  /*1850*/  IMAD.MOV.U32 R4, RZ, RZ, RZ ;  /* 0x000000ffff047224 */ /* 0x002fe200078e00ff */
[----:B--2---:R-:W-:-:S05]  /*1860*/  IADD3 R9, PT, PT, RZ, -R5, RZ ;  /* 0x80000005ff097210 */ /* 0x004fca0007ffe0ff */
[----:B------:R-:W-:-:S04]  /*1870*/  IMAD R9, R9, R0, RZ ;  /* 0x0000000009097224 */ /* 0x000fc800078e02ff */
[----:B------:R-:W-:Y:S01]  /*1880*/  IMAD.HI.U32 R6, R5, R9, R4 ;  /* 0x0000000905067227 */ /* 0x000fe200078e0004 */
[----:B------:R-:W-:-:S03]  /*1890*/  LOP3.LUT R4, RZ, R0, RZ, 0x33, !PT ;  /* 0x00000000ff047212 */ /* 0x000fc600078e33ff */
[----:B------:R-:W-:-:S04]  /*18a0*/  IMAD R5, R8, R7, 0x3039 ;  /* 0x0000303908057424 */ /* 0x000fc800078e0207 */
[----:B------:R-:W-:-:S05]  /*18b0*/  IMAD.HI.U32 R6, R6, R5, RZ ;  /* 0x0000000506067227 */ /* 0x000fca00078e00ff */
[----:B------:R-:W-:-:S05]  /*18c0*/  IADD3 R6, PT, PT, -R6, RZ, RZ ;  /* 0x000000ff06067210 */ /* 0x000fca0007ffe1ff */
[----:B------:R-:W-:Y:S02]  /*18d0*/  IMAD R5, R0, R6, R5 ;  /* 0x0000000600057224 */ /* 0x000fe400078e0205 */
[----:B------:R-:W1:Y:S03]  /*18e0*/  LDC.64 R6, c[0x0][0x380] ;  /* 0x0000e000ff067b82 */ /* 0x000e660000000a00 */
[----:B------:R-:W-:-:S13]  /*18f0*/  ISETP.GE.U32.AND P0, PT, R5, R0, PT ;  /* 0x000000000500720c */ /* 0x000fda0003f06070 */
[----:B------:R-:W-:-:S05]  /*1900*/  @P0 IMAD.IADD R5, R5, 0x1, -R0 ;  /* 0x0000000105050824 */ /* 0x000fca00078e0a00 */
[----:B------:R-:W-:Y:S01]  /*1910*/  ISETP.GE.U32.AND P0, PT, R5, R0, PT ;  /* 0x000000000500720c */ /* 0x000fe20003f06070 */
[----:B-1----:R-:W-:-:S12]  /*1920*/  IMAD.WIDE R2, R3, 0x4, R6 ;  /* 0x0000000403027825 */ /* 0x002fd800078e0206 */
[----:B------:R-:W-:-:S04]  /*1930*/  @P0 IADD3 R5, PT, PT, R5, -R0, RZ ;  /* 0x8000000005050210 */ /* 0x000fc80007ffe0ff */
[----:B------:R-:W-:Y:S01]  /*1940*/  SEL R5, R4, R5, !P1 ;  /* 0x0000000504057207 */ /* 0x000fe20004800000 */
[----:B------:R-:W-:Y:S06]  /*1950*/  BRA.U !UP0, `(.L_x_19) ;  /* 0x0000000108b87547 */ /* 0x000fec000b800000 */
[----:B------:R-:W1:Y:S01]  /*1960*/  LDCU UR5, c[0x0][0x3ac] ;  /* 0x00007580ff0577ac */ /* 0x000e620008000800 */
[----:B------:R-:W-:Y:S01]  /*1970*/  IMAD.MOV.U32 R7, RZ, RZ, 0x2c9277b5 ;  /* 0x2c9277b5ff077424 */ /* 0x000fe200078e00ff */
[----:B------:R-:W-:Y:S03]  /*1980*/  BSSY.RECONVERGENT B0, `(.L_x_19) ;  /* 0x000002b000007945 */ /* 0x000fe60003800200 */
[----:B------:R-:W-:-:S05]  /*1990*/  IMAD R8, R8, R7, -0x53a9b4fb ;  /* 0xac564b0508087424 */ /* 0x000fca00078e0207 */
[----:B-1----:R-:W-:-:S04]  /*19a0*/  LOP3.LUT R8, R8, UR5, RZ, 0x3c, !PT ;  /* 0x0000000508087c12 */ /* 0x002fc8000f8e3cff */
[----:B------:R-:W-:-:S04]  /*19b0*/  SHF.R.U32.HI R7, RZ, 0x11, R8 ;  /* 0x00000011ff077819 */ /* 0x000fc80000011608 */
[----:B------:R-:W-:-:S05]  /*19c0*/  LOP3.LUT R7, R7, R8, RZ, 0x3c, !PT ;  /* 0x0000000807077212 */ /* 0x000fca00078e3cff */
[----:B------:R-:W-:-:S05]  /*19d0*/  IMAD R7, R7, -0x12a52b45, RZ ;  /* 0xed5ad4bb07077824 */ /* 0x000fca00078e02ff */
[----:B------:R-:W-:-:S04]  /*19e0*/  SHF.R.U32.HI R6, RZ, 0xb, R7 ;  /* 0x0000000bff067819 */ /* 0x000fc80000011607 */
[----:B------:R-:W-:-:S05]  /*19f0*/  LOP3.LUT R6, R6, R7, RZ, 0x3c, !PT ;  /* 0x0000000706067212 */ /* 0x000fca00078e3cff */
[----:B------:R-:W-:-:S05]  /*1a00*/  IMAD R6, R6, -0x53b3e4af, RZ ;  /* 0xac4c1b5106067824 */ /* 0x000fca00078e02ff */
[----:B------:R-:W-:-:S04]  /*1a10*/  SHF.R.U32.HI R7, RZ, 0xf, R6 ;  /* 0x0000000fff077819 */ /* 0x000fc80000011606 */
[----:B------:R-:W-:-:S05]  /*1a20*/  LOP3.LUT R7, R7, R6, RZ, 0x3c, !PT ;  /* 0x0000000607077212 */ /* 0x000fca00078e3cff */
[----:B------:R-:W-:-:S05]  /*1a30*/  IMAD R7, R7, 0x31848bab, RZ ;  /* 0x31848bab07077824 */ /* 0x000fca00078e02ff */
[----:B------:R-:W-:-:S04]  /*1a40*/  SHF.R.U32.HI R6, RZ, 0xe, R7 ;  /* 0x0000000eff067819 */ /* 0x000fc80000011607 */
[----:B------:R-:W-:-:S04]  /*1a50*/  LOP3.LUT R6, R6, R7, RZ, 0x3c, !PT ;  /* 0x0000000706067212 */ /* 0x000fc800078e3cff */
[----:B------:R-:W-:-:S05]  /*1a60*/  IABS R8, R6 ;  /* 0x0000000600087213 */ /* 0x000fca0000000000 */
[----:B------:R-:W-:-:S05]  /*1a70*/  IMAD.HI R6, R8, 0x431bde83, RZ ;  /* 0x431bde8308067827 */ /* 0x000fca00078e02ff */
[----:B------:R-:W-:-:S04]  /*1a80*/  SHF.R.U32.HI R7, RZ, 0x1f, R6 ;  /* 0x0000001fff077819 */ /* 0x000fc80000011606 */
[----:B------:R-:W-:-:S05]  /*1a90*/  LEA.HI.SX32 R7, R6, R7, 0xe ;  /* 0x0000000706077211 */ /* 0x000fca00078f72ff */
[----:B------:R-:W-:-:S05]  /*1aa0*/  IMAD R7, R7, -0xf4240, R8 ;  /* 0xfff0bdc007077824 */ /* 0x000fca00078e0208 */
[----:B------:R-:W-:-:S13]  /*1ab0*/  ISETP.GE.AND P0, PT, R7, UR4, PT ;  /* 0x0000000407007c0c */ /* 0x000fda000bf06270 */
[----:B------:R-:W-:Y:S05]  /*1ac0*/  @P0 BRA `(.L_x_20) ;  /* 0x0000000000580947 */ /* 0x000fea0003800000 */
[----:B------:R-:W-:Y:S02]  /*1ad0*/  IABS R9, R0 ;  /* 0x0000000000097213 */ /* 0x000fe40000000000 */
[----:B------:R-:W-:Y:S02]  /*1ae0*/  IADD3 R5, PT, PT, R5, 0x1, RZ ;  /* 0x0000000105057810 */ /* 0x000fe40007ffe0ff */
[----:B------:R-:W1:Y:S02]  /*1af0*/  I2F.RP R8, R9 ;  /* 0x0000000900087306 */ /* 0x000e640000209400 */
[----:B------:R-:W-:-:S06]  /*1b00*/  ISETP.GE.AND P1, PT, R5, RZ, PT ;  /* 0x000000ff0500720c */ /* 0x000fcc0003f26270 */
[----:B-1----:R-:W1:Y:S02]  /*1b10*/  MUFU.RCP R8, R8 ;  /* 0x0000000800087308 */ /* 0x002e640000001000 */
[----:B-1----:R-:W-:-:S06]  /*1b20*/  IADD3 R6, PT, PT, R8, 0xffffffe, RZ ;  /* 0x0ffffffe08067810 */ /* 0x002fcc0007ffe0ff */
[----:B------:R1:W2:Y:S02]  /*1b30*/  F2I.FTZ.U32.TRUNC.NTZ R7, R6 ;  /* 0x0000000600077305 */ /* 0x0002a4000021f000 */
[----:B-1----:R-:W-:Y:S02]  /*1b40*/  IMAD.MOV.U32 R6, RZ, RZ, RZ ;  /* 0x000000ffff067224 */ /* 0x002fe400078e00ff */
[----:B--2---:R-:W-:-:S04]  /*1b50*/  IMAD.MOV R10, RZ, RZ, -R7 ;  /* 0x000000ffff0a7224 */ /* 0x004fc800078e0a07 */
[----:B------:R-:W-:Y:S01]  /*1b60*/  IMAD R11, R10, R9, RZ ;  /* 0x000000090a0b7224 */ /* 0x000fe200078e02ff */
[----:B------:R-:W-:-:S03]  /*1b70*/  IABS R10, R5 ;  /* 0x00000005000a7213 */ /* 0x000fc60000000000 */
[----:B------:R-:W-:-:S06]  /*1b80*/  IMAD.HI.U32 R7, R7, R11, R6 ;  /* 0x0000000b07077227 */ /* 0x000fcc00078e0006 */
[----:B------:R-:W-:-:S05]  /*1b90*/  IMAD.HI.U32 R7, R7, R10, RZ ;  /* 0x0000000a07077227 */ /* 0x000fca00078e00ff */
        /* <DEDUP_REMOVED lines=8> */
[----:B------:R-:W-:-:S07]  /*1c20*/  SEL R5, R4, R6, !P0 ;  /* 0x0000000604057207 */ /* 0x000fce0004000000 */
.L_x_20:
[----:B------:R-:W-:Y:S05]  /*1c30*/  BSYNC.RECONVERGENT B0 ;  /* 0x0000000000007941 */ /* 0x000fea0003800200 */
.L_x_19:
[----:B------:R-:W-:Y:S01]  /*1c40*/  STG.E desc[UR8][R2.64], R5 ;  /* 0x0000000502007986 */ /* 0x000fe2000c101908 */
[----:B------:R-:W-:Y:S05]  /*1c50*/  EXIT ;  /* 0x000000000000794d */ /* 0x000fea0003800000 */
.L_x_21:
        /* <DEDUP_REMOVED lines=10> */
.L_x_24:


//--------------------- .nv.shared.reserved.0     --------------------------
	.section	.nv.shared.reserved.0,"aw",@nobits
	.weak		__nv_reservedSMEM_offset_0_alias
	.size		__nv_reservedSMEM_offset_0_alias, 0, 64
	.other		__nv_reservedSMEM_offset_0_alias,@"STO_CUDA_RESERVED_SHARED STV_DEFAULT"
__nv_reservedSMEM_offset_0_alias:
	.zero		0
	.zero		64


//--------------------- .nv.constant0.baseline_kernel --------------------------
	.section	.nv.constant0.baseline_kernel,"a",@progbits
	.sectionflags	@""
	.align	4
.nv.constant0.baseline_kernel:
	.zero		932


//--------------------- .nv.constant0.verify_kernel --------------------------
	.section	.nv.constant0.verify_kernel,"a",@progbits
	.sectionflags	@""
	.align	4
.nv.constant0.verify_kernel:
	.zero		948


//--------------------- .nv.constant0.draft_kernel --------------------------
	.section	.nv.constant0.draft_kernel,"a",@progbits
	.sectionflags	@""
	.align	4
.nv.constant0.draft_kernel:
	.zero		948


//--------------------- SYMBOLS --------------------------

	.type		.nv.reservedSmem.offset0,@object
	.size		.nv.reservedSmem.offset0,0x4
